//
// Generated by NVIDIA NVVM Compiler
//
// Compiler Build ID: CL-36424714
// Cuda compilation tools, release 13.0, V13.0.88
// Based on NVVM 20.0.0
//

.version 9.0
.target sm_100
.address_size 64

	// .globl	add

.visible .entry add(
	.param .u64 .ptr .align 1 add_param_0,
	.param .u64 .ptr .align 1 add_param_1,
	.param .u64 .ptr .align 1 add_param_2,
	.param .u32 add_param_3
)
{
	.reg .pred 	%p<7>;
	.reg .b32 	%r<31>;
	.reg .b32 	%f<16>;
	.reg .b64 	%rd<25>;

	ld.param.u64 	%rd4, [add_param_0];
	ld.param.u64 	%rd5, [add_param_1];
	ld.param.u64 	%rd6, [add_param_2];
	ld.param.u32 	%r12, [add_param_3];
	cvta.to.global.u64 	%rd1, %rd6;
	cvta.to.global.u64 	%rd2, %rd5;
	cvta.to.global.u64 	%rd3, %rd4;
	mov.u32 	%r13, %ctaid.x;
	mov.u32 	%r14, %ntid.x;
	mov.u32 	%r15, %tid.x;
	mad.lo.s32 	%r29, %r13, %r14, %r15;
	mov.u32 	%r16, %nctaid.x;
	mul.lo.s32 	%r2, %r14, %r16;
	setp.ge.s32 	%p1, %r29, %r12;
	@%p1 bra 	$L__BB0_7;
	add.s32 	%r17, %r29, %r2;
	max.s32 	%r18, %r12, %r17;
	setp.lt.s32 	%p2, %r17, %r12;
	selp.u32 	%r19, 1, 0, %p2;
	add.s32 	%r20, %r17, %r19;
	sub.s32 	%r21, %r18, %r20;
	div.u32 	%r22, %r21, %r2;
	add.s32 	%r3, %r22, %r19;
	and.b32  	%r23, %r3, 3;
	setp.eq.s32 	%p3, %r23, 3;
	@%p3 bra 	$L__BB0_4;
	add.s32 	%r24, %r3, 1;
	and.b32  	%r25, %r24, 3;
	neg.s32 	%r27, %r25;
$L__BB0_3:
	.pragma "nounroll";
	mul.wide.s32 	%rd7, %r29, 4;
	add.s64 	%rd8, %rd1, %rd7;
	add.s64 	%rd9, %rd2, %rd7;
	add.s64 	%rd10, %rd3, %rd7;
	ld.global.f32 	%f1, [%rd10];
	ld.global.f32 	%f2, [%rd9];
	add.f32 	%f3, %f1, %f2;
	st.global.f32 	[%rd8], %f3;
	add.s32 	%r29, %r29, %r2;
	add.s32 	%r27, %r27, 1;
	setp.ne.s32 	%p4, %r27, 0;
	@%p4 bra 	$L__BB0_3;
$L__BB0_4:
	setp.lt.u32 	%p5, %r3, 3;
	@%p5 bra 	$L__BB0_7;
	mul.wide.s32 	%rd15, %r2, 4;
	shl.b32 	%r26, %r2, 2;
$L__BB0_6:
	mul.wide.s32 	%rd11, %r29, 4;
	add.s64 	%rd12, %rd3, %rd11;
	ld.global.f32 	%f4, [%rd12];
	add.s64 	%rd13, %rd2, %rd11;
	ld.global.f32 	%f5, [%rd13];
	add.f32 	%f6, %f4, %f5;
	add.s64 	%rd14, %rd1, %rd11;
	st.global.f32 	[%rd14], %f6;
	add.s64 	%rd16, %rd12, %rd15;
	ld.global.f32 	%f7, [%rd16];
	add.s64 	%rd17, %rd13, %rd15;
	ld.global.f32 	%f8, [%rd17];
	add.f32 	%f9, %f7, %f8;
	add.s64 	%rd18, %rd14, %rd15;
	st.global.f32 	[%rd18], %f9;
	add.s64 	%rd19, %rd16, %rd15;
	ld.global.f32 	%f10, [%rd19];
	add.s64 	%rd20, %rd17, %rd15;
	ld.global.f32 	%f11, [%rd20];
	add.f32 	%f12, %f10, %f11;
	add.s64 	%rd21, %rd18, %rd15;
	st.global.f32 	[%rd21], %f12;
	add.s64 	%rd22, %rd19, %rd15;
	ld.global.f32 	%f13, [%rd22];
	add.s64 	%rd23, %rd20, %rd15;
	ld.global.f32 	%f14, [%rd23];
	add.f32 	%f15, %f13, %f14;
	add.s64 	%rd24, %rd21, %rd15;
	st.global.f32 	[%rd24], %f15;
	add.s32 	%r29, %r26, %r29;
	setp.lt.s32 	%p6, %r29, %r12;
	@%p6 bra 	$L__BB0_6;
$L__BB0_7:
	ret;

}
	// .globl	sub
.visible .entry sub(
	.param .u64 .ptr .align 1 sub_param_0,
	.param .u64 .ptr .align 1 sub_param_1,
	.param .u64 .ptr .align 1 sub_param_2,
	.param .u32 sub_param_3
)
{
	.reg .pred 	%p<7>;
	.reg .b32 	%r<31>;
	.reg .b32 	%f<16>;
	.reg .b64 	%rd<25>;

	ld.param.u64 	%rd4, [sub_param_0];
	ld.param.u64 	%rd5, [sub_param_1];
	ld.param.u64 	%rd6, [sub_param_2];
	ld.param.u32 	%r12, [sub_param_3];
	cvta.to.global.u64 	%rd1, %rd6;
	cvta.to.global.u64 	%rd2, %rd5;
	cvta.to.global.u64 	%rd3, %rd4;
	mov.u32 	%r13, %ctaid.x;
	mov.u32 	%r14, %ntid.x;
	mov.u32 	%r15, %tid.x;
	mad.lo.s32 	%r29, %r13, %r14, %r15;
	mov.u32 	%r16, %nctaid.x;
	mul.lo.s32 	%r2, %r14, %r16;
	setp.ge.s32 	%p1, %r29, %r12;
	@%p1 bra 	$L__BB1_7;
	add.s32 	%r17, %r29, %r2;
	max.s32 	%r18, %r12, %r17;
	setp.lt.s32 	%p2, %r17, %r12;
	selp.u32 	%r19, 1, 0, %p2;
	add.s32 	%r20, %r17, %r19;
	sub.s32 	%r21, %r18, %r20;
	div.u32 	%r22, %r21, %r2;
	add.s32 	%r3, %r22, %r19;
	and.b32  	%r23, %r3, 3;
	setp.eq.s32 	%p3, %r23, 3;
	@%p3 bra 	$L__BB1_4;
	add.s32 	%r24, %r3, 1;
	and.b32  	%r25, %r24, 3;
	neg.s32 	%r27, %r25;
$L__BB1_3:
	.pragma "nounroll";
	mul.wide.s32 	%rd7, %r29, 4;
	add.s64 	%rd8, %rd1, %rd7;
	add.s64 	%rd9, %rd2, %rd7;
	add.s64 	%rd10, %rd3, %rd7;
	ld.global.f32 	%f1, [%rd10];
	ld.global.f32 	%f2, [%rd9];
	sub.f32 	%f3, %f1, %f2;
	st.global.f32 	[%rd8], %f3;
	add.s32 	%r29, %r29, %r2;
	add.s32 	%r27, %r27, 1;
	setp.ne.s32 	%p4, %r27, 0;
	@%p4 bra 	$L__BB1_3;
$L__BB1_4:
	setp.lt.u32 	%p5, %r3, 3;
	@%p5 bra 	$L__BB1_7;
	mul.wide.s32 	%rd15, %r2, 4;
	shl.b32 	%r26, %r2, 2;
$L__BB1_6:
	mul.wide.s32 	%rd11, %r29, 4;
	add.s64 	%rd12, %rd3, %rd11;
	ld.global.f32 	%f4, [%rd12];
	add.s64 	%rd13, %rd2, %rd11;
	ld.global.f32 	%f5, [%rd13];
	sub.f32 	%f6, %f4, %f5;
	add.s64 	%rd14, %rd1, %rd11;
	st.global.f32 	[%rd14], %f6;
	add.s64 	%rd16, %rd12, %rd15;
	ld.global.f32 	%f7, [%rd16];
	add.s64 	%rd17, %rd13, %rd15;
	ld.global.f32 	%f8, [%rd17];
	sub.f32 	%f9, %f7, %f8;
	add.s64 	%rd18, %rd14, %rd15;
	st.global.f32 	[%rd18], %f9;
	add.s64 	%rd19, %rd16, %rd15;
	ld.global.f32 	%f10, [%rd19];
	add.s64 	%rd20, %rd17, %rd15;
	ld.global.f32 	%f11, [%rd20];
	sub.f32 	%f12, %f10, %f11;
	add.s64 	%rd21, %rd18, %rd15;
	st.global.f32 	[%rd21], %f12;
	add.s64 	%rd22, %rd19, %rd15;
	ld.global.f32 	%f13, [%rd22];
	add.s64 	%rd23, %rd20, %rd15;
	ld.global.f32 	%f14, [%rd23];
	sub.f32 	%f15, %f13, %f14;
	add.s64 	%rd24, %rd21, %rd15;
	st.global.f32 	[%rd24], %f15;
	add.s32 	%r29, %r26, %r29;
	setp.lt.s32 	%p6, %r29, %r12;
	@%p6 bra 	$L__BB1_6;
$L__BB1_7:
	ret;

}
	// .globl	mul
.visible .entry mul(
	.param .u64 .ptr .align 1 mul_param_0,
	.param .u64 .ptr .align 1 mul_param_1,
	.param .u64 .ptr .align 1 mul_param_2,
	.param .u32 mul_param_3
)
{
	.reg .pred 	%p<7>;
	.reg .b32 	%r<31>;
	.reg .b32 	%f<16>;
	.reg .b64 	%rd<25>;

	ld.param.u64 	%rd4, [mul_param_0];
	ld.param.u64 	%rd5, [mul_param_1];
	ld.param.u64 	%rd6, [mul_param_2];
	ld.param.u32 	%r12, [mul_param_3];
	cvta.to.global.u64 	%rd1, %rd6;
	cvta.to.global.u64 	%rd2, %rd5;
	cvta.to.global.u64 	%rd3, %rd4;
	mov.u32 	%r13, %ctaid.x;
	mov.u32 	%r14, %ntid.x;
	mov.u32 	%r15, %tid.x;
	mad.lo.s32 	%r29, %r13, %r14, %r15;
	mov.u32 	%r16, %nctaid.x;
	mul.lo.s32 	%r2, %r14, %r16;
	setp.ge.s32 	%p1, %r29, %r12;
	@%p1 bra 	$L__BB2_7;
	add.s32 	%r17, %r29, %r2;
	max.s32 	%r18, %r12, %r17;
	setp.lt.s32 	%p2, %r17, %r12;
	selp.u32 	%r19, 1, 0, %p2;
	add.s32 	%r20, %r17, %r19;
	sub.s32 	%r21, %r18, %r20;
	div.u32 	%r22, %r21, %r2;
	add.s32 	%r3, %r22, %r19;
	and.b32  	%r23, %r3, 3;
	setp.eq.s32 	%p3, %r23, 3;
	@%p3 bra 	$L__BB2_4;
	add.s32 	%r24, %r3, 1;
	and.b32  	%r25, %r24, 3;
	neg.s32 	%r27, %r25;
$L__BB2_3:
	.pragma "nounroll";
	mul.wide.s32 	%rd7, %r29, 4;
	add.s64 	%rd8, %rd1, %rd7;
	add.s64 	%rd9, %rd2, %rd7;
	add.s64 	%rd10, %rd3, %rd7;
	ld.global.f32 	%f1, [%rd10];
	ld.global.f32 	%f2, [%rd9];
	mul.f32 	%f3, %f1, %f2;
	st.global.f32 	[%rd8], %f3;
	add.s32 	%r29, %r29, %r2;
	add.s32 	%r27, %r27, 1;
	setp.ne.s32 	%p4, %r27, 0;
	@%p4 bra 	$L__BB2_3;
$L__BB2_4:
	setp.lt.u32 	%p5, %r3, 3;
	@%p5 bra 	$L__BB2_7;
	mul.wide.s32 	%rd15, %r2, 4;
	shl.b32 	%r26, %r2, 2;
$L__BB2_6:
	mul.wide.s32 	%rd11, %r29, 4;
	add.s64 	%rd12, %rd3, %rd11;
	ld.global.f32 	%f4, [%rd12];
	add.s64 	%rd13, %rd2, %rd11;
	ld.global.f32 	%f5, [%rd13];
	mul.f32 	%f6, %f4, %f5;
	add.s64 	%rd14, %rd1, %rd11;
	st.global.f32 	[%rd14], %f6;
	add.s64 	%rd16, %rd12, %rd15;
	ld.global.f32 	%f7, [%rd16];
	add.s64 	%rd17, %rd13, %rd15;
	ld.global.f32 	%f8, [%rd17];
	mul.f32 	%f9, %f7, %f8;
	add.s64 	%rd18, %rd14, %rd15;
	st.global.f32 	[%rd18], %f9;
	add.s64 	%rd19, %rd16, %rd15;
	ld.global.f32 	%f10, [%rd19];
	add.s64 	%rd20, %rd17, %rd15;
	ld.global.f32 	%f11, [%rd20];
	mul.f32 	%f12, %f10, %f11;
	add.s64 	%rd21, %rd18, %rd15;
	st.global.f32 	[%rd21], %f12;
	add.s64 	%rd22, %rd19, %rd15;
	ld.global.f32 	%f13, [%rd22];
	add.s64 	%rd23, %rd20, %rd15;
	ld.global.f32 	%f14, [%rd23];
	mul.f32 	%f15, %f13, %f14;
	add.s64 	%rd24, %rd21, %rd15;
	st.global.f32 	[%rd24], %f15;
	add.s32 	%r29, %r26, %r29;
	setp.lt.s32 	%p6, %r29, %r12;
	@%p6 bra 	$L__BB2_6;
$L__BB2_7:
	ret;

}
	// .globl	divide
.visible .entry divide(
	.param .u64 .ptr .align 1 divide_param_0,
	.param .u64 .ptr .align 1 divide_param_1,
	.param .u64 .ptr .align 1 divide_param_2,
	.param .u32 divide_param_3
)
{
	.reg .pred 	%p<7>;
	.reg .b32 	%r<31>;
	.reg .b32 	%f<16>;
	.reg .b64 	%rd<25>;

	ld.param.u64 	%rd4, [divide_param_0];
	ld.param.u64 	%rd5, [divide_param_1];
	ld.param.u64 	%rd6, [divide_param_2];
	ld.param.u32 	%r12, [divide_param_3];
	cvta.to.global.u64 	%rd1, %rd6;
	cvta.to.global.u64 	%rd2, %rd5;
	cvta.to.global.u64 	%rd3, %rd4;
	mov.u32 	%r13, %ctaid.x;
	mov.u32 	%r14, %ntid.x;
	mov.u32 	%r15, %tid.x;
	mad.lo.s32 	%r29, %r13, %r14, %r15;
	mov.u32 	%r16, %nctaid.x;
	mul.lo.s32 	%r2, %r14, %r16;
	setp.ge.s32 	%p1, %r29, %r12;
	@%p1 bra 	$L__BB3_7;
	add.s32 	%r17, %r29, %r2;
	max.s32 	%r18, %r12, %r17;
	setp.lt.s32 	%p2, %r17, %r12;
	selp.u32 	%r19, 1, 0, %p2;
	add.s32 	%r20, %r17, %r19;
	sub.s32 	%r21, %r18, %r20;
	div.u32 	%r22, %r21, %r2;
	add.s32 	%r3, %r22, %r19;
	and.b32  	%r23, %r3, 3;
	setp.eq.s32 	%p3, %r23, 3;
	@%p3 bra 	$L__BB3_4;
	add.s32 	%r24, %r3, 1;
	and.b32  	%r25, %r24, 3;
	neg.s32 	%r27, %r25;
$L__BB3_3:
	.pragma "nounroll";
	mul.wide.s32 	%rd7, %r29, 4;
	add.s64 	%rd8, %rd1, %rd7;
	add.s64 	%rd9, %rd2, %rd7;
	add.s64 	%rd10, %rd3, %rd7;
	ld.global.f32 	%f1, [%rd10];
	ld.global.f32 	%f2, [%rd9];
	div.rn.f32 	%f3, %f1, %f2;
	st.global.f32 	[%rd8], %f3;
	add.s32 	%r29, %r29, %r2;
	add.s32 	%r27, %r27, 1;
	setp.ne.s32 	%p4, %r27, 0;
	@%p4 bra 	$L__BB3_3;
$L__BB3_4:
	setp.lt.u32 	%p5, %r3, 3;
	@%p5 bra 	$L__BB3_7;
	mul.wide.s32 	%rd15, %r2, 4;
	shl.b32 	%r26, %r2, 2;
$L__BB3_6:
	mul.wide.s32 	%rd11, %r29, 4;
	add.s64 	%rd12, %rd3, %rd11;
	ld.global.f32 	%f4, [%rd12];
	add.s64 	%rd13, %rd2, %rd11;
	ld.global.f32 	%f5, [%rd13];
	div.rn.f32 	%f6, %f4, %f5;
	add.s64 	%rd14, %rd1, %rd11;
	st.global.f32 	[%rd14], %f6;
	add.s64 	%rd16, %rd12, %rd15;
	ld.global.f32 	%f7, [%rd16];
	add.s64 	%rd17, %rd13, %rd15;
	ld.global.f32 	%f8, [%rd17];
	div.rn.f32 	%f9, %f7, %f8;
	add.s64 	%rd18, %rd14, %rd15;
	st.global.f32 	[%rd18], %f9;
	add.s64 	%rd19, %rd16, %rd15;
	ld.global.f32 	%f10, [%rd19];
	add.s64 	%rd20, %rd17, %rd15;
	ld.global.f32 	%f11, [%rd20];
	div.rn.f32 	%f12, %f10, %f11;
	add.s64 	%rd21, %rd18, %rd15;
	st.global.f32 	[%rd21], %f12;
	add.s64 	%rd22, %rd19, %rd15;
	ld.global.f32 	%f13, [%rd22];
	add.s64 	%rd23, %rd20, %rd15;
	ld.global.f32 	%f14, [%rd23];
	div.rn.f32 	%f15, %f13, %f14;
	add.s64 	%rd24, %rd21, %rd15;
	st.global.f32 	[%rd24], %f15;
	add.s32 	%r29, %r26, %r29;
	setp.lt.s32 	%p6, %r29, %r12;
	@%p6 bra 	$L__BB3_6;
$L__BB3_7:
	ret;

}
	// .globl	vec3_add
.visible .entry vec3_add(
	.param .u64 .ptr .align 1 vec3_add_param_0,
	.param .u64 .ptr .align 1 vec3_add_param_1,
	.param .u64 .ptr .align 1 vec3_add_param_2,
	.param .u32 vec3_add_param_3
)
{
	.reg .pred 	%p<7>;
	.reg .b32 	%r<31>;
	.reg .b32 	%f<46>;
	.reg .b64 	%rd<28>;

	ld.param.u64 	%rd7, [vec3_add_param_0];
	ld.param.u64 	%rd8, [vec3_add_param_1];
	ld.param.u64 	%rd9, [vec3_add_param_2];
	ld.param.u32 	%r12, [vec3_add_param_3];
	cvta.to.global.u64 	%rd1, %rd9;
	cvta.to.global.u64 	%rd2, %rd8;
	cvta.to.global.u64 	%rd3, %rd7;
	mov.u32 	%r13, %ctaid.x;
	mov.u32 	%r14, %ntid.x;
	mov.u32 	%r15, %tid.x;
	mad.lo.s32 	%r29, %r13, %r14, %r15;
	mov.u32 	%r16, %nctaid.x;
	mul.lo.s32 	%r2, %r14, %r16;
	setp.ge.s32 	%p1, %r29, %r12;
	@%p1 bra 	$L__BB4_7;
	add.s32 	%r17, %r29, %r2;
	max.s32 	%r18, %r12, %r17;
	setp.lt.s32 	%p2, %r17, %r12;
	selp.u32 	%r19, 1, 0, %p2;
	add.s32 	%r20, %r17, %r19;
	sub.s32 	%r21, %r18, %r20;
	div.u32 	%r22, %r21, %r2;
	add.s32 	%r3, %r22, %r19;
	and.b32  	%r23, %r3, 3;
	setp.eq.s32 	%p3, %r23, 3;
	@%p3 bra 	$L__BB4_4;
	add.s32 	%r24, %r3, 1;
	and.b32  	%r25, %r24, 3;
	neg.s32 	%r27, %r25;
	add.s64 	%rd4, %rd3, 4;
	add.s64 	%rd5, %rd1, 8;
	add.s64 	%rd6, %rd2, 8;
$L__BB4_3:
	.pragma "nounroll";
	mul.wide.s32 	%rd10, %r29, 12;
	add.s64 	%rd11, %rd4, %rd10;
	add.s64 	%rd12, %rd5, %rd10;
	add.s64 	%rd13, %rd6, %rd10;
	ld.global.f32 	%f1, [%rd11+-4];
	ld.global.f32 	%f2, [%rd13+-8];
	add.f32 	%f3, %f1, %f2;
	st.global.f32 	[%rd12+-8], %f3;
	ld.global.f32 	%f4, [%rd11];
	ld.global.f32 	%f5, [%rd13+-4];
	add.f32 	%f6, %f4, %f5;
	st.global.f32 	[%rd12+-4], %f6;
	ld.global.f32 	%f7, [%rd11+4];
	ld.global.f32 	%f8, [%rd13];
	add.f32 	%f9, %f7, %f8;
	st.global.f32 	[%rd12], %f9;
	add.s32 	%r29, %r29, %r2;
	add.s32 	%r27, %r27, 1;
	setp.ne.s32 	%p4, %r27, 0;
	@%p4 bra 	$L__BB4_3;
$L__BB4_4:
	setp.lt.u32 	%p5, %r3, 3;
	@%p5 bra 	$L__BB4_7;
	mul.wide.s32 	%rd18, %r2, 12;
	shl.b32 	%r26, %r2, 2;
$L__BB4_6:
	mul.wide.s32 	%rd14, %r29, 12;
	add.s64 	%rd15, %rd3, %rd14;
	ld.global.f32 	%f10, [%rd15];
	add.s64 	%rd16, %rd2, %rd14;
	ld.global.f32 	%f11, [%rd16];
	add.f32 	%f12, %f10, %f11;
	add.s64 	%rd17, %rd1, %rd14;
	st.global.f32 	[%rd17], %f12;
	ld.global.f32 	%f13, [%rd15+4];
	ld.global.f32 	%f14, [%rd16+4];
	add.f32 	%f15, %f13, %f14;
	st.global.f32 	[%rd17+4], %f15;
	ld.global.f32 	%f16, [%rd15+8];
	ld.global.f32 	%f17, [%rd16+8];
	add.f32 	%f18, %f16, %f17;
	st.global.f32 	[%rd17+8], %f18;
	add.s64 	%rd19, %rd15, %rd18;
	ld.global.f32 	%f19, [%rd19];
	add.s64 	%rd20, %rd16, %rd18;
	ld.global.f32 	%f20, [%rd20];
	add.f32 	%f21, %f19, %f20;
	add.s64 	%rd21, %rd17, %rd18;
	st.global.f32 	[%rd21], %f21;
	ld.global.f32 	%f22, [%rd19+4];
	ld.global.f32 	%f23, [%rd20+4];
	add.f32 	%f24, %f22, %f23;
	st.global.f32 	[%rd21+4], %f24;
	ld.global.f32 	%f25, [%rd19+8];
	ld.global.f32 	%f26, [%rd20+8];
	add.f32 	%f27, %f25, %f26;
	st.global.f32 	[%rd21+8], %f27;
	add.s64 	%rd22, %rd19, %rd18;
	ld.global.f32 	%f28, [%rd22];
	add.s64 	%rd23, %rd20, %rd18;
	ld.global.f32 	%f29, [%rd23];
	add.f32 	%f30, %f28, %f29;
	add.s64 	%rd24, %rd21, %rd18;
	st.global.f32 	[%rd24], %f30;
	ld.global.f32 	%f31, [%rd22+4];
	ld.global.f32 	%f32, [%rd23+4];
	add.f32 	%f33, %f31, %f32;
	st.global.f32 	[%rd24+4], %f33;
	ld.global.f32 	%f34, [%rd22+8];
	ld.global.f32 	%f35, [%rd23+8];
	add.f32 	%f36, %f34, %f35;
	st.global.f32 	[%rd24+8], %f36;
	add.s64 	%rd25, %rd22, %rd18;
	ld.global.f32 	%f37, [%rd25];
	add.s64 	%rd26, %rd23, %rd18;
	ld.global.f32 	%f38, [%rd26];
	add.f32 	%f39, %f37, %f38;
	add.s64 	%rd27, %rd24, %rd18;
	st.global.f32 	[%rd27], %f39;
	ld.global.f32 	%f40, [%rd25+4];
	ld.global.f32 	%f41, [%rd26+4];
	add.f32 	%f42, %f40, %f41;
	st.global.f32 	[%rd27+4], %f42;
	ld.global.f32 	%f43, [%rd25+8];
	ld.global.f32 	%f44, [%rd26+8];
	add.f32 	%f45, %f43, %f44;
	st.global.f32 	[%rd27+8], %f45;
	add.s32 	%r29, %r26, %r29;
	setp.lt.s32 	%p6, %r29, %r12;
	@%p6 bra 	$L__BB4_6;
$L__BB4_7:
	ret;

}
	// .globl	vec3_sub
.visible .entry vec3_sub(
	.param .u64 .ptr .align 1 vec3_sub_param_0,
	.param .u64 .ptr .align 1 vec3_sub_param_1,
	.param .u64 .ptr .align 1 vec3_sub_param_2,
	.param .u32 vec3_sub_param_3
)
{
	.reg .pred 	%p<7>;
	.reg .b32 	%r<31>;
	.reg .b32 	%f<46>;
	.reg .b64 	%rd<28>;

	ld.param.u64 	%rd7, [vec3_sub_param_0];
	ld.param.u64 	%rd8, [vec3_sub_param_1];
	ld.param.u64 	%rd9, [vec3_sub_param_2];
	ld.param.u32 	%r12, [vec3_sub_param_3];
	cvta.to.global.u64 	%rd1, %rd9;
	cvta.to.global.u64 	%rd2, %rd8;
	cvta.to.global.u64 	%rd3, %rd7;
	mov.u32 	%r13, %ctaid.x;
	mov.u32 	%r14, %ntid.x;
	mov.u32 	%r15, %tid.x;
	mad.lo.s32 	%r29, %r13, %r14, %r15;
	mov.u32 	%r16, %nctaid.x;
	mul.lo.s32 	%r2, %r14, %r16;
	setp.ge.s32 	%p1, %r29, %r12;
	@%p1 bra 	$L__BB5_7;
	add.s32 	%r17, %r29, %r2;
	max.s32 	%r18, %r12, %r17;
	setp.lt.s32 	%p2, %r17, %r12;
	selp.u32 	%r19, 1, 0, %p2;
	add.s32 	%r20, %r17, %r19;
	sub.s32 	%r21, %r18, %r20;
	div.u32 	%r22, %r21, %r2;
	add.s32 	%r3, %r22, %r19;
	and.b32  	%r23, %r3, 3;
	setp.eq.s32 	%p3, %r23, 3;
	@%p3 bra 	$L__BB5_4;
	add.s32 	%r24, %r3, 1;
	and.b32  	%r25, %r24, 3;
	neg.s32 	%r27, %r25;
	add.s64 	%rd4, %rd3, 4;
	add.s64 	%rd5, %rd1, 8;
	add.s64 	%rd6, %rd2, 8;
$L__BB5_3:
	.pragma "nounroll";
	mul.wide.s32 	%rd10, %r29, 12;
	add.s64 	%rd11, %rd4, %rd10;
	add.s64 	%rd12, %rd5, %rd10;
	add.s64 	%rd13, %rd6, %rd10;
	ld.global.f32 	%f1, [%rd11+-4];
	ld.global.f32 	%f2, [%rd13+-8];
	sub.f32 	%f3, %f1, %f2;
	st.global.f32 	[%rd12+-8], %f3;
	ld.global.f32 	%f4, [%rd11];
	ld.global.f32 	%f5, [%rd13+-4];
	sub.f32 	%f6, %f4, %f5;
	st.global.f32 	[%rd12+-4], %f6;
	ld.global.f32 	%f7, [%rd11+4];
	ld.global.f32 	%f8, [%rd13];
	sub.f32 	%f9, %f7, %f8;
	st.global.f32 	[%rd12], %f9;
	add.s32 	%r29, %r29, %r2;
	add.s32 	%r27, %r27, 1;
	setp.ne.s32 	%p4, %r27, 0;
	@%p4 bra 	$L__BB5_3;
$L__BB5_4:
	setp.lt.u32 	%p5, %r3, 3;
	@%p5 bra 	$L__BB5_7;
	mul.wide.s32 	%rd18, %r2, 12;
	shl.b32 	%r26, %r2, 2;
$L__BB5_6:
	mul.wide.s32 	%rd14, %r29, 12;
	add.s64 	%rd15, %rd3, %rd14;
	ld.global.f32 	%f10, [%rd15];
	add.s64 	%rd16, %rd2, %rd14;
	ld.global.f32 	%f11, [%rd16];
	sub.f32 	%f12, %f10, %f11;
	add.s64 	%rd17, %rd1, %rd14;
	st.global.f32 	[%rd17], %f12;
	ld.global.f32 	%f13, [%rd15+4];
	ld.global.f32 	%f14, [%rd16+4];
	sub.f32 	%f15, %f13, %f14;
	st.global.f32 	[%rd17+4], %f15;
	ld.global.f32 	%f16, [%rd15+8];
	ld.global.f32 	%f17, [%rd16+8];
	sub.f32 	%f18, %f16, %f17;
	st.global.f32 	[%rd17+8], %f18;
	add.s64 	%rd19, %rd15, %rd18;
	ld.global.f32 	%f19, [%rd19];
	add.s64 	%rd20, %rd16, %rd18;
	ld.global.f32 	%f20, [%rd20];
	sub.f32 	%f21, %f19, %f20;
	add.s64 	%rd21, %rd17, %rd18;
	st.global.f32 	[%rd21], %f21;
	ld.global.f32 	%f22, [%rd19+4];
	ld.global.f32 	%f23, [%rd20+4];
	sub.f32 	%f24, %f22, %f23;
	st.global.f32 	[%rd21+4], %f24;
	ld.global.f32 	%f25, [%rd19+8];
	ld.global.f32 	%f26, [%rd20+8];
	sub.f32 	%f27, %f25, %f26;
	st.global.f32 	[%rd21+8], %f27;
	add.s64 	%rd22, %rd19, %rd18;
	ld.global.f32 	%f28, [%rd22];
	add.s64 	%rd23, %rd20, %rd18;
	ld.global.f32 	%f29, [%rd23];
	sub.f32 	%f30, %f28, %f29;
	add.s64 	%rd24, %rd21, %rd18;
	st.global.f32 	[%rd24], %f30;
	ld.global.f32 	%f31, [%rd22+4];
	ld.global.f32 	%f32, [%rd23+4];
	sub.f32 	%f33, %f31, %f32;
	st.global.f32 	[%rd24+4], %f33;
	ld.global.f32 	%f34, [%rd22+8];
	ld.global.f32 	%f35, [%rd23+8];
	sub.f32 	%f36, %f34, %f35;
	st.global.f32 	[%rd24+8], %f36;
	add.s64 	%rd25, %rd22, %rd18;
	ld.global.f32 	%f37, [%rd25];
	add.s64 	%rd26, %rd23, %rd18;
	ld.global.f32 	%f38, [%rd26];
	sub.f32 	%f39, %f37, %f38;
	add.s64 	%rd27, %rd24, %rd18;
	st.global.f32 	[%rd27], %f39;
	ld.global.f32 	%f40, [%rd25+4];
	ld.global.f32 	%f41, [%rd26+4];
	sub.f32 	%f42, %f40, %f41;
	st.global.f32 	[%rd27+4], %f42;
	ld.global.f32 	%f43, [%rd25+8];
	ld.global.f32 	%f44, [%rd26+8];
	sub.f32 	%f45, %f43, %f44;
	st.global.f32 	[%rd27+8], %f45;
	add.s32 	%r29, %r26, %r29;
	setp.lt.s32 	%p6, %r29, %r12;
	@%p6 bra 	$L__BB5_6;
$L__BB5_7:
	ret;

}
	// .globl	vec3_mul_scalar
.visible .entry vec3_mul_scalar(
	.param .u64 .ptr .align 1 vec3_mul_scalar_param_0,
	.param .u64 .ptr .align 1 vec3_mul_scalar_param_1,
	.param .u64 .ptr .align 1 vec3_mul_scalar_param_2,
	.param .u32 vec3_mul_scalar_param_3
)
{
	.reg .pred 	%p<7>;
	.reg .b32 	%r<31>;
	.reg .b32 	%f<46>;
	.reg .b64 	%rd<30>;

	ld.param.u64 	%rd6, [vec3_mul_scalar_param_0];
	ld.param.u64 	%rd7, [vec3_mul_scalar_param_1];
	ld.param.u64 	%rd8, [vec3_mul_scalar_param_2];
	ld.param.u32 	%r12, [vec3_mul_scalar_param_3];
	cvta.to.global.u64 	%rd1, %rd8;
	cvta.to.global.u64 	%rd2, %rd7;
	cvta.to.global.u64 	%rd3, %rd6;
	mov.u32 	%r13, %ctaid.x;
	mov.u32 	%r14, %ntid.x;
	mov.u32 	%r15, %tid.x;
	mad.lo.s32 	%r29, %r13, %r14, %r15;
	mov.u32 	%r16, %nctaid.x;
	mul.lo.s32 	%r2, %r14, %r16;
	setp.ge.s32 	%p1, %r29, %r12;
	@%p1 bra 	$L__BB6_7;
	add.s32 	%r17, %r29, %r2;
	max.s32 	%r18, %r12, %r17;
	setp.lt.s32 	%p2, %r17, %r12;
	selp.u32 	%r19, 1, 0, %p2;
	add.s32 	%r20, %r17, %r19;
	sub.s32 	%r21, %r18, %r20;
	div.u32 	%r22, %r21, %r2;
	add.s32 	%r3, %r22, %r19;
	and.b32  	%r23, %r3, 3;
	setp.eq.s32 	%p3, %r23, 3;
	@%p3 bra 	$L__BB6_4;
	add.s64 	%rd4, %rd1, 4;
	add.s64 	%rd5, %rd3, 4;
	add.s32 	%r24, %r3, 1;
	and.b32  	%r25, %r24, 3;
	neg.s32 	%r27, %r25;
$L__BB6_3:
	.pragma "nounroll";
	mul.wide.s32 	%rd9, %r29, 12;
	add.s64 	%rd10, %rd4, %rd9;
	mul.wide.s32 	%rd11, %r29, 4;
	add.s64 	%rd12, %rd2, %rd11;
	add.s64 	%rd13, %rd5, %rd9;
	ld.global.f32 	%f1, [%rd13+-4];
	ld.global.f32 	%f2, [%rd12];
	mul.f32 	%f3, %f1, %f2;
	st.global.f32 	[%rd10+-4], %f3;
	ld.global.f32 	%f4, [%rd13];
	ld.global.f32 	%f5, [%rd12];
	mul.f32 	%f6, %f4, %f5;
	st.global.f32 	[%rd10], %f6;
	ld.global.f32 	%f7, [%rd13+4];
	ld.global.f32 	%f8, [%rd12];
	mul.f32 	%f9, %f7, %f8;
	st.global.f32 	[%rd10+4], %f9;
	add.s32 	%r29, %r29, %r2;
	add.s32 	%r27, %r27, 1;
	setp.ne.s32 	%p4, %r27, 0;
	@%p4 bra 	$L__BB6_3;
$L__BB6_4:
	setp.lt.u32 	%p5, %r3, 3;
	@%p5 bra 	$L__BB6_7;
	mul.wide.s32 	%rd19, %r2, 12;
	mul.wide.s32 	%rd21, %r2, 4;
	shl.b32 	%r26, %r2, 2;
$L__BB6_6:
	mul.wide.s32 	%rd14, %r29, 12;
	add.s64 	%rd15, %rd3, %rd14;
	ld.global.f32 	%f10, [%rd15];
	mul.wide.s32 	%rd16, %r29, 4;
	add.s64 	%rd17, %rd2, %rd16;
	ld.global.f32 	%f11, [%rd17];
	mul.f32 	%f12, %f10, %f11;
	add.s64 	%rd18, %rd1, %rd14;
	st.global.f32 	[%rd18], %f12;
	ld.global.f32 	%f13, [%rd15+4];
	ld.global.f32 	%f14, [%rd17];
	mul.f32 	%f15, %f13, %f14;
	st.global.f32 	[%rd18+4], %f15;
	ld.global.f32 	%f16, [%rd15+8];
	ld.global.f32 	%f17, [%rd17];
	mul.f32 	%f18, %f16, %f17;
	st.global.f32 	[%rd18+8], %f18;
	add.s64 	%rd20, %rd15, %rd19;
	ld.global.f32 	%f19, [%rd20];
	add.s64 	%rd22, %rd17, %rd21;
	ld.global.f32 	%f20, [%rd22];
	mul.f32 	%f21, %f19, %f20;
	add.s64 	%rd23, %rd18, %rd19;
	st.global.f32 	[%rd23], %f21;
	ld.global.f32 	%f22, [%rd20+4];
	ld.global.f32 	%f23, [%rd22];
	mul.f32 	%f24, %f22, %f23;
	st.global.f32 	[%rd23+4], %f24;
	ld.global.f32 	%f25, [%rd20+8];
	ld.global.f32 	%f26, [%rd22];
	mul.f32 	%f27, %f25, %f26;
	st.global.f32 	[%rd23+8], %f27;
	add.s64 	%rd24, %rd20, %rd19;
	ld.global.f32 	%f28, [%rd24];
	add.s64 	%rd25, %rd22, %rd21;
	ld.global.f32 	%f29, [%rd25];
	mul.f32 	%f30, %f28, %f29;
	add.s64 	%rd26, %rd23, %rd19;
	st.global.f32 	[%rd26], %f30;
	ld.global.f32 	%f31, [%rd24+4];
	ld.global.f32 	%f32, [%rd25];
	mul.f32 	%f33, %f31, %f32;
	st.global.f32 	[%rd26+4], %f33;
	ld.global.f32 	%f34, [%rd24+8];
	ld.global.f32 	%f35, [%rd25];
	mul.f32 	%f36, %f34, %f35;
	st.global.f32 	[%rd26+8], %f36;
	add.s64 	%rd27, %rd24, %rd19;
	ld.global.f32 	%f37, [%rd27];
	add.s64 	%rd28, %rd25, %rd21;
	ld.global.f32 	%f38, [%rd28];
	mul.f32 	%f39, %f37, %f38;
	add.s64 	%rd29, %rd26, %rd19;
	st.global.f32 	[%rd29], %f39;
	ld.global.f32 	%f40, [%rd27+4];
	ld.global.f32 	%f41, [%rd28];
	mul.f32 	%f42, %f40, %f41;
	st.global.f32 	[%rd29+4], %f42;
	ld.global.f32 	%f43, [%rd27+8];
	ld.global.f32 	%f44, [%rd28];
	mul.f32 	%f45, %f43, %f44;
	st.global.f32 	[%rd29+8], %f45;
	add.s32 	%r29, %r26, %r29;
	setp.lt.s32 	%p6, %r29, %r12;
	@%p6 bra 	$L__BB6_6;
$L__BB6_7:
	ret;

}
	// .globl	vec3_div_scalar
.visible .entry vec3_div_scalar(
	.param .u64 .ptr .align 1 vec3_div_scalar_param_0,
	.param .u64 .ptr .align 1 vec3_div_scalar_param_1,
	.param .u64 .ptr .align 1 vec3_div_scalar_param_2,
	.param .u32 vec3_div_scalar_param_3
)
{
	.reg .pred 	%p<7>;
	.reg .b32 	%r<31>;
	.reg .b32 	%f<46>;
	.reg .b64 	%rd<30>;

	ld.param.u64 	%rd6, [vec3_div_scalar_param_0];
	ld.param.u64 	%rd7, [vec3_div_scalar_param_1];
	ld.param.u64 	%rd8, [vec3_div_scalar_param_2];
	ld.param.u32 	%r12, [vec3_div_scalar_param_3];
	cvta.to.global.u64 	%rd1, %rd8;
	cvta.to.global.u64 	%rd2, %rd7;
	cvta.to.global.u64 	%rd3, %rd6;
	mov.u32 	%r13, %ctaid.x;
	mov.u32 	%r14, %ntid.x;
	mov.u32 	%r15, %tid.x;
	mad.lo.s32 	%r29, %r13, %r14, %r15;
	mov.u32 	%r16, %nctaid.x;
	mul.lo.s32 	%r2, %r14, %r16;
	setp.ge.s32 	%p1, %r29, %r12;
	@%p1 bra 	$L__BB7_7;
	add.s32 	%r17, %r29, %r2;
	max.s32 	%r18, %r12, %r17;
	setp.lt.s32 	%p2, %r17, %r12;
	selp.u32 	%r19, 1, 0, %p2;
	add.s32 	%r20, %r17, %r19;
	sub.s32 	%r21, %r18, %r20;
	div.u32 	%r22, %r21, %r2;
	add.s32 	%r3, %r22, %r19;
	and.b32  	%r23, %r3, 3;
	setp.eq.s32 	%p3, %r23, 3;
	@%p3 bra 	$L__BB7_4;
	add.s64 	%rd4, %rd1, 4;
	add.s64 	%rd5, %rd3, 4;
	add.s32 	%r24, %r3, 1;
	and.b32  	%r25, %r24, 3;
	neg.s32 	%r27, %r25;
$L__BB7_3:
	.pragma "nounroll";
	mul.wide.s32 	%rd9, %r29, 12;
	add.s64 	%rd10, %rd4, %rd9;
	mul.wide.s32 	%rd11, %r29, 4;
	add.s64 	%rd12, %rd2, %rd11;
	add.s64 	%rd13, %rd5, %rd9;
	ld.global.f32 	%f1, [%rd13+-4];
	ld.global.f32 	%f2, [%rd12];
	div.rn.f32 	%f3, %f1, %f2;
	st.global.f32 	[%rd10+-4], %f3;
	ld.global.f32 	%f4, [%rd13];
	ld.global.f32 	%f5, [%rd12];
	div.rn.f32 	%f6, %f4, %f5;
	st.global.f32 	[%rd10], %f6;
	ld.global.f32 	%f7, [%rd13+4];
	ld.global.f32 	%f8, [%rd12];
	div.rn.f32 	%f9, %f7, %f8;
	st.global.f32 	[%rd10+4], %f9;
	add.s32 	%r29, %r29, %r2;
	add.s32 	%r27, %r27, 1;
	setp.ne.s32 	%p4, %r27, 0;
	@%p4 bra 	$L__BB7_3;
$L__BB7_4:
	setp.lt.u32 	%p5, %r3, 3;
	@%p5 bra 	$L__BB7_7;
	mul.wide.s32 	%rd19, %r2, 12;
	mul.wide.s32 	%rd21, %r2, 4;
	shl.b32 	%r26, %r2, 2;
$L__BB7_6:
	mul.wide.s32 	%rd14, %r29, 12;
	add.s64 	%rd15, %rd3, %rd14;
	ld.global.f32 	%f10, [%rd15];
	mul.wide.s32 	%rd16, %r29, 4;
	add.s64 	%rd17, %rd2, %rd16;
	ld.global.f32 	%f11, [%rd17];
	div.rn.f32 	%f12, %f10, %f11;
	add.s64 	%rd18, %rd1, %rd14;
	st.global.f32 	[%rd18], %f12;
	ld.global.f32 	%f13, [%rd15+4];
	ld.global.f32 	%f14, [%rd17];
	div.rn.f32 	%f15, %f13, %f14;
	st.global.f32 	[%rd18+4], %f15;
	ld.global.f32 	%f16, [%rd15+8];
	ld.global.f32 	%f17, [%rd17];
	div.rn.f32 	%f18, %f16, %f17;
	st.global.f32 	[%rd18+8], %f18;
	add.s64 	%rd20, %rd15, %rd19;
	ld.global.f32 	%f19, [%rd20];
	add.s64 	%rd22, %rd17, %rd21;
	ld.global.f32 	%f20, [%rd22];
	div.rn.f32 	%f21, %f19, %f20;
	add.s64 	%rd23, %rd18, %rd19;
	st.global.f32 	[%rd23], %f21;
	ld.global.f32 	%f22, [%rd20+4];
	ld.global.f32 	%f23, [%rd22];
	div.rn.f32 	%f24, %f22, %f23;
	st.global.f32 	[%rd23+4], %f24;
	ld.global.f32 	%f25, [%rd20+8];
	ld.global.f32 	%f26, [%rd22];
	div.rn.f32 	%f27, %f25, %f26;
	st.global.f32 	[%rd23+8], %f27;
	add.s64 	%rd24, %rd20, %rd19;
	ld.global.f32 	%f28, [%rd24];
	add.s64 	%rd25, %rd22, %rd21;
	ld.global.f32 	%f29, [%rd25];
	div.rn.f32 	%f30, %f28, %f29;
	add.s64 	%rd26, %rd23, %rd19;
	st.global.f32 	[%rd26], %f30;
	ld.global.f32 	%f31, [%rd24+4];
	ld.global.f32 	%f32, [%rd25];
	div.rn.f32 	%f33, %f31, %f32;
	st.global.f32 	[%rd26+4], %f33;
	ld.global.f32 	%f34, [%rd24+8];
	ld.global.f32 	%f35, [%rd25];
	div.rn.f32 	%f36, %f34, %f35;
	st.global.f32 	[%rd26+8], %f36;
	add.s64 	%rd27, %rd24, %rd19;
	ld.global.f32 	%f37, [%rd27];
	add.s64 	%rd28, %rd25, %rd21;
	ld.global.f32 	%f38, [%rd28];
	div.rn.f32 	%f39, %f37, %f38;
	add.s64 	%rd29, %rd26, %rd19;
	st.global.f32 	[%rd29], %f39;
	ld.global.f32 	%f40, [%rd27+4];
	ld.global.f32 	%f41, [%rd28];
	div.rn.f32 	%f42, %f40, %f41;
	st.global.f32 	[%rd29+4], %f42;
	ld.global.f32 	%f43, [%rd27+8];
	ld.global.f32 	%f44, [%rd28];
	div.rn.f32 	%f45, %f43, %f44;
	st.global.f32 	[%rd29+8], %f45;
	add.s32 	%r29, %r26, %r29;
	setp.lt.s32 	%p6, %r29, %r12;
	@%p6 bra 	$L__BB7_6;
$L__BB7_7:
	ret;

}
	// .globl	vec3_len
.visible .entry vec3_len(
	.param .u64 .ptr .align 1 vec3_len_param_0,
	.param .u64 .ptr .align 1 vec3_len_param_1,
	.param .u32 vec3_len_param_2
)
{
	.reg .pred 	%p<7>;
	.reg .b32 	%r<31>;
	.reg .b32 	%f<36>;
	.reg .b64 	%rd<22>;

	ld.param.u64 	%rd4, [vec3_len_param_0];
	ld.param.u64 	%rd5, [vec3_len_param_1];
	ld.param.u32 	%r12, [vec3_len_param_2];
	cvta.to.global.u64 	%rd1, %rd5;
	cvta.to.global.u64 	%rd2, %rd4;
	mov.u32 	%r13, %ctaid.x;
	mov.u32 	%r14, %ntid.x;
	mov.u32 	%r15, %tid.x;
	mad.lo.s32 	%r29, %r13, %r14, %r15;
	mov.u32 	%r16, %nctaid.x;
	mul.lo.s32 	%r2, %r14, %r16;
	setp.ge.s32 	%p1, %r29, %r12;
	@%p1 bra 	$L__BB8_7;
	add.s32 	%r17, %r29, %r2;
	max.s32 	%r18, %r12, %r17;
	setp.lt.s32 	%p2, %r17, %r12;
	selp.u32 	%r19, 1, 0, %p2;
	add.s32 	%r20, %r17, %r19;
	sub.s32 	%r21, %r18, %r20;
	div.u32 	%r22, %r21, %r2;
	add.s32 	%r3, %r22, %r19;
	and.b32  	%r23, %r3, 3;
	setp.eq.s32 	%p3, %r23, 3;
	@%p3 bra 	$L__BB8_4;
	add.s64 	%rd3, %rd2, 4;
	add.s32 	%r24, %r3, 1;
	and.b32  	%r25, %r24, 3;
	neg.s32 	%r27, %r25;
$L__BB8_3:
	.pragma "nounroll";
	mul.wide.s32 	%rd6, %r29, 4;
	add.s64 	%rd7, %rd1, %rd6;
	mul.wide.s32 	%rd8, %r29, 12;
	add.s64 	%rd9, %rd3, %rd8;
	ld.global.f32 	%f1, [%rd9+-4];
	ld.global.f32 	%f2, [%rd9];
	mul.f32 	%f3, %f2, %f2;
	fma.rn.f32 	%f4, %f1, %f1, %f3;
	ld.global.f32 	%f5, [%rd9+4];
	fma.rn.f32 	%f6, %f5, %f5, %f4;
	sqrt.rn.f32 	%f7, %f6;
	st.global.f32 	[%rd7], %f7;
	add.s32 	%r29, %r29, %r2;
	add.s32 	%r27, %r27, 1;
	setp.ne.s32 	%p4, %r27, 0;
	@%p4 bra 	$L__BB8_3;
$L__BB8_4:
	setp.lt.u32 	%p5, %r3, 3;
	@%p5 bra 	$L__BB8_7;
	mul.wide.s32 	%rd14, %r2, 12;
	mul.wide.s32 	%rd16, %r2, 4;
	shl.b32 	%r26, %r2, 2;
$L__BB8_6:
	mul.wide.s32 	%rd10, %r29, 12;
	add.s64 	%rd11, %rd2, %rd10;
	ld.global.f32 	%f8, [%rd11];
	ld.global.f32 	%f9, [%rd11+4];
	mul.f32 	%f10, %f9, %f9;
	fma.rn.f32 	%f11, %f8, %f8, %f10;
	ld.global.f32 	%f12, [%rd11+8];
	fma.rn.f32 	%f13, %f12, %f12, %f11;
	sqrt.rn.f32 	%f14, %f13;
	mul.wide.s32 	%rd12, %r29, 4;
	add.s64 	%rd13, %rd1, %rd12;
	st.global.f32 	[%rd13], %f14;
	add.s64 	%rd15, %rd11, %rd14;
	ld.global.f32 	%f15, [%rd15];
	ld.global.f32 	%f16, [%rd15+4];
	mul.f32 	%f17, %f16, %f16;
	fma.rn.f32 	%f18, %f15, %f15, %f17;
	ld.global.f32 	%f19, [%rd15+8];
	fma.rn.f32 	%f20, %f19, %f19, %f18;
	sqrt.rn.f32 	%f21, %f20;
	add.s64 	%rd17, %rd13, %rd16;
	st.global.f32 	[%rd17], %f21;
	add.s64 	%rd18, %rd15, %rd14;
	ld.global.f32 	%f22, [%rd18];
	ld.global.f32 	%f23, [%rd18+4];
	mul.f32 	%f24, %f23, %f23;
	fma.rn.f32 	%f25, %f22, %f22, %f24;
	ld.global.f32 	%f26, [%rd18+8];
	fma.rn.f32 	%f27, %f26, %f26, %f25;
	sqrt.rn.f32 	%f28, %f27;
	add.s64 	%rd19, %rd17, %rd16;
	st.global.f32 	[%rd19], %f28;
	add.s64 	%rd20, %rd18, %rd14;
	ld.global.f32 	%f29, [%rd20];
	ld.global.f32 	%f30, [%rd20+4];
	mul.f32 	%f31, %f30, %f30;
	fma.rn.f32 	%f32, %f29, %f29, %f31;
	ld.global.f32 	%f33, [%rd20+8];
	fma.rn.f32 	%f34, %f33, %f33, %f32;
	sqrt.rn.f32 	%f35, %f34;
	add.s64 	%rd21, %rd19, %rd16;
	st.global.f32 	[%rd21], %f35;
	add.s32 	%r29, %r26, %r29;
	setp.lt.s32 	%p6, %r29, %r12;
	@%p6 bra 	$L__BB8_6;
$L__BB8_7:
	ret;

}
	// .globl	vec3_normalize
.visible .entry vec3_normalize(
	.param .u64 .ptr .align 1 vec3_normalize_param_0,
	.param .u64 .ptr .align 1 vec3_normalize_param_1,
	.param .u32 vec3_normalize_param_2
)
{
	.reg .pred 	%p<7>;
	.reg .b32 	%r<31>;
	.reg .b32 	%f<51>;
	.reg .b64 	%rd<20>;

	ld.param.u64 	%rd5, [vec3_normalize_param_0];
	ld.param.u64 	%rd6, [vec3_normalize_param_1];
	ld.param.u32 	%r12, [vec3_normalize_param_2];
	cvta.to.global.u64 	%rd1, %rd6;
	cvta.to.global.u64 	%rd2, %rd5;
	mov.u32 	%r13, %ctaid.x;
	mov.u32 	%r14, %ntid.x;
	mov.u32 	%r15, %tid.x;
	mad.lo.s32 	%r29, %r13, %r14, %r15;
	mov.u32 	%r16, %nctaid.x;
	mul.lo.s32 	%r2, %r14, %r16;
	setp.ge.s32 	%p1, %r29, %r12;
	@%p1 bra 	$L__BB9_7;
	add.s32 	%r17, %r29, %r2;
	max.s32 	%r18, %r12, %r17;
	setp.lt.s32 	%p2, %r17, %r12;
	selp.u32 	%r19, 1, 0, %p2;
	add.s32 	%r20, %r17, %r19;
	sub.s32 	%r21, %r18, %r20;
	div.u32 	%r22, %r21, %r2;
	add.s32 	%r3, %r22, %r19;
	and.b32  	%r23, %r3, 3;
	setp.eq.s32 	%p3, %r23, 3;
	@%p3 bra 	$L__BB9_4;
	add.s64 	%rd3, %rd1, 8;
	add.s64 	%rd4, %rd2, 4;
	add.s32 	%r24, %r3, 1;
	and.b32  	%r25, %r24, 3;
	neg.s32 	%r27, %r25;
$L__BB9_3:
	.pragma "nounroll";
	mul.wide.s32 	%rd7, %r29, 12;
	add.s64 	%rd8, %rd3, %rd7;
	add.s64 	%rd9, %rd4, %rd7;
	ld.global.f32 	%f1, [%rd9+-4];
	ld.global.f32 	%f2, [%rd9];
	mul.f32 	%f3, %f2, %f2;
	fma.rn.f32 	%f4, %f1, %f1, %f3;
	ld.global.f32 	%f5, [%rd9+4];
	fma.rn.f32 	%f6, %f5, %f5, %f4;
	sqrt.rn.f32 	%f7, %f6;
	div.rn.f32 	%f8, %f1, %f7;
	div.rn.f32 	%f9, %f2, %f7;
	div.rn.f32 	%f10, %f5, %f7;
	st.global.f32 	[%rd8+-8], %f8;
	st.global.f32 	[%rd8+-4], %f9;
	st.global.f32 	[%rd8], %f10;
	add.s32 	%r29, %r29, %r2;
	add.s32 	%r27, %r27, 1;
	setp.ne.s32 	%p4, %r27, 0;
	@%p4 bra 	$L__BB9_3;
$L__BB9_4:
	setp.lt.u32 	%p5, %r3, 3;
	@%p5 bra 	$L__BB9_7;
	mul.wide.s32 	%rd13, %r2, 12;
	shl.b32 	%r26, %r2, 2;
$L__BB9_6:
	mul.wide.s32 	%rd10, %r29, 12;
	add.s64 	%rd11, %rd2, %rd10;
	ld.global.f32 	%f11, [%rd11];
	ld.global.f32 	%f12, [%rd11+4];
	mul.f32 	%f13, %f12, %f12;
	fma.rn.f32 	%f14, %f11, %f11, %f13;
	ld.global.f32 	%f15, [%rd11+8];
	fma.rn.f32 	%f16, %f15, %f15, %f14;
	sqrt.rn.f32 	%f17, %f16;
	div.rn.f32 	%f18, %f11, %f17;
	div.rn.f32 	%f19, %f12, %f17;
	div.rn.f32 	%f20, %f15, %f17;
	add.s64 	%rd12, %rd1, %rd10;
	st.global.f32 	[%rd12], %f18;
	st.global.f32 	[%rd12+4], %f19;
	st.global.f32 	[%rd12+8], %f20;
	add.s64 	%rd14, %rd11, %rd13;
	ld.global.f32 	%f21, [%rd14];
	ld.global.f32 	%f22, [%rd14+4];
	mul.f32 	%f23, %f22, %f22;
	fma.rn.f32 	%f24, %f21, %f21, %f23;
	ld.global.f32 	%f25, [%rd14+8];
	fma.rn.f32 	%f26, %f25, %f25, %f24;
	sqrt.rn.f32 	%f27, %f26;
	div.rn.f32 	%f28, %f21, %f27;
	div.rn.f32 	%f29, %f22, %f27;
	div.rn.f32 	%f30, %f25, %f27;
	add.s64 	%rd15, %rd12, %rd13;
	st.global.f32 	[%rd15], %f28;
	st.global.f32 	[%rd15+4], %f29;
	st.global.f32 	[%rd15+8], %f30;
	add.s64 	%rd16, %rd14, %rd13;
	ld.global.f32 	%f31, [%rd16];
	ld.global.f32 	%f32, [%rd16+4];
	mul.f32 	%f33, %f32, %f32;
	fma.rn.f32 	%f34, %f31, %f31, %f33;
	ld.global.f32 	%f35, [%rd16+8];
	fma.rn.f32 	%f36, %f35, %f35, %f34;
	sqrt.rn.f32 	%f37, %f36;
	div.rn.f32 	%f38, %f31, %f37;
	div.rn.f32 	%f39, %f32, %f37;
	div.rn.f32 	%f40, %f35, %f37;
	add.s64 	%rd17, %rd15, %rd13;
	st.global.f32 	[%rd17], %f38;
	st.global.f32 	[%rd17+4], %f39;
	st.global.f32 	[%rd17+8], %f40;
	add.s64 	%rd18, %rd16, %rd13;
	ld.global.f32 	%f41, [%rd18];
	ld.global.f32 	%f42, [%rd18+4];
	mul.f32 	%f43, %f42, %f42;
	fma.rn.f32 	%f44, %f41, %f41, %f43;
	ld.global.f32 	%f45, [%rd18+8];
	fma.rn.f32 	%f46, %f45, %f45, %f44;
	sqrt.rn.f32 	%f47, %f46;
	div.rn.f32 	%f48, %f41, %f47;
	div.rn.f32 	%f49, %f42, %f47;
	div.rn.f32 	%f50, %f45, %f47;
	add.s64 	%rd19, %rd17, %rd13;
	st.global.f32 	[%rd19], %f48;
	st.global.f32 	[%rd19+4], %f49;
	st.global.f32 	[%rd19+8], %f50;
	add.s32 	%r29, %r26, %r29;
	setp.lt.s32 	%p6, %r29, %r12;
	@%p6 bra 	$L__BB9_6;
$L__BB9_7:
	ret;

}
	// .globl	vec3_get_x
.visible .entry vec3_get_x(
	.param .u64 .ptr .align 1 vec3_get_x_param_0,
	.param .u64 .ptr .align 1 vec3_get_x_param_1,
	.param .u32 vec3_get_x_param_2
)
{
	.reg .pred 	%p<7>;
	.reg .b32 	%r<31>;
	.reg .b32 	%f<6>;
	.reg .b64 	%rd<21>;

	ld.param.u64 	%rd3, [vec3_get_x_param_0];
	ld.param.u64 	%rd4, [vec3_get_x_param_1];
	ld.param.u32 	%r12, [vec3_get_x_param_2];
	cvta.to.global.u64 	%rd1, %rd4;
	cvta.to.global.u64 	%rd2, %rd3;
	mov.u32 	%r13, %ctaid.x;
	mov.u32 	%r14, %ntid.x;
	mov.u32 	%r15, %tid.x;
	mad.lo.s32 	%r29, %r13, %r14, %r15;
	mov.u32 	%r16, %nctaid.x;
	mul.lo.s32 	%r2, %r14, %r16;
	setp.ge.s32 	%p1, %r29, %r12;
	@%p1 bra 	$L__BB10_7;
	add.s32 	%r17, %r29, %r2;
	max.s32 	%r18, %r12, %r17;
	setp.lt.s32 	%p2, %r17, %r12;
	selp.u32 	%r19, 1, 0, %p2;
	add.s32 	%r20, %r17, %r19;
	sub.s32 	%r21, %r18, %r20;
	div.u32 	%r22, %r21, %r2;
	add.s32 	%r3, %r22, %r19;
	and.b32  	%r23, %r3, 3;
	setp.eq.s32 	%p3, %r23, 3;
	@%p3 bra 	$L__BB10_4;
	add.s32 	%r24, %r3, 1;
	and.b32  	%r25, %r24, 3;
	neg.s32 	%r27, %r25;
$L__BB10_3:
	.pragma "nounroll";
	mul.wide.s32 	%rd5, %r29, 4;
	add.s64 	%rd6, %rd1, %rd5;
	mul.wide.s32 	%rd7, %r29, 12;
	add.s64 	%rd8, %rd2, %rd7;
	ld.global.f32 	%f1, [%rd8];
	st.global.f32 	[%rd6], %f1;
	add.s32 	%r29, %r29, %r2;
	add.s32 	%r27, %r27, 1;
	setp.ne.s32 	%p4, %r27, 0;
	@%p4 bra 	$L__BB10_3;
$L__BB10_4:
	setp.lt.u32 	%p5, %r3, 3;
	@%p5 bra 	$L__BB10_7;
	mul.wide.s32 	%rd13, %r2, 12;
	mul.wide.s32 	%rd15, %r2, 4;
	shl.b32 	%r26, %r2, 2;
$L__BB10_6:
	mul.wide.s32 	%rd9, %r29, 12;
	add.s64 	%rd10, %rd2, %rd9;
	ld.global.f32 	%f2, [%rd10];
	mul.wide.s32 	%rd11, %r29, 4;
	add.s64 	%rd12, %rd1, %rd11;
	st.global.f32 	[%rd12], %f2;
	add.s64 	%rd14, %rd10, %rd13;
	ld.global.f32 	%f3, [%rd14];
	add.s64 	%rd16, %rd12, %rd15;
	st.global.f32 	[%rd16], %f3;
	add.s64 	%rd17, %rd14, %rd13;
	ld.global.f32 	%f4, [%rd17];
	add.s64 	%rd18, %rd16, %rd15;
	st.global.f32 	[%rd18], %f4;
	add.s64 	%rd19, %rd17, %rd13;
	ld.global.f32 	%f5, [%rd19];
	add.s64 	%rd20, %rd18, %rd15;
	st.global.f32 	[%rd20], %f5;
	add.s32 	%r29, %r26, %r29;
	setp.lt.s32 	%p6, %r29, %r12;
	@%p6 bra 	$L__BB10_6;
$L__BB10_7:
	ret;

}
	// .globl	vec3_get_y
.visible .entry vec3_get_y(
	.param .u64 .ptr .align 1 vec3_get_y_param_0,
	.param .u64 .ptr .align 1 vec3_get_y_param_1,
	.param .u32 vec3_get_y_param_2
)
{
	.reg .pred 	%p<7>;
	.reg .b32 	%r<31>;
	.reg .b32 	%f<6>;
	.reg .b64 	%rd<23>;

	ld.param.u64 	%rd4, [vec3_get_y_param_0];
	ld.param.u64 	%rd5, [vec3_get_y_param_1];
	ld.param.u32 	%r12, [vec3_get_y_param_2];
	cvta.to.global.u64 	%rd1, %rd5;
	cvta.to.global.u64 	%rd2, %rd4;
	mov.u32 	%r13, %ctaid.x;
	mov.u32 	%r14, %ntid.x;
	mov.u32 	%r15, %tid.x;
	mad.lo.s32 	%r29, %r13, %r14, %r15;
	mov.u32 	%r16, %nctaid.x;
	mul.lo.s32 	%r2, %r14, %r16;
	setp.ge.s32 	%p1, %r29, %r12;
	@%p1 bra 	$L__BB11_7;
	add.s32 	%r17, %r29, %r2;
	max.s32 	%r18, %r12, %r17;
	setp.lt.s32 	%p2, %r17, %r12;
	selp.u32 	%r19, 1, 0, %p2;
	add.s32 	%r20, %r17, %r19;
	sub.s32 	%r21, %r18, %r20;
	div.u32 	%r22, %r21, %r2;
	add.s32 	%r3, %r22, %r19;
	and.b32  	%r23, %r3, 3;
	setp.eq.s32 	%p3, %r23, 3;
	@%p3 bra 	$L__BB11_4;
	add.s64 	%rd3, %rd2, 4;
	add.s32 	%r24, %r3, 1;
	and.b32  	%r25, %r24, 3;
	neg.s32 	%r27, %r25;
$L__BB11_3:
	.pragma "nounroll";
	mul.wide.s32 	%rd6, %r29, 4;
	add.s64 	%rd7, %rd1, %rd6;
	mul.wide.s32 	%rd8, %r29, 12;
	add.s64 	%rd9, %rd3, %rd8;
	ld.global.f32 	%f1, [%rd9];
	st.global.f32 	[%rd7], %f1;
	add.s32 	%r29, %r29, %r2;
	add.s32 	%r27, %r27, 1;
	setp.ne.s32 	%p4, %r27, 0;
	@%p4 bra 	$L__BB11_3;
$L__BB11_4:
	setp.lt.u32 	%p5, %r3, 3;
	@%p5 bra 	$L__BB11_7;
	mul.wide.s32 	%rd15, %r2, 12;
	mul.wide.s32 	%rd17, %r2, 4;
	shl.b32 	%r26, %r2, 2;
$L__BB11_6:
	mul.wide.s32 	%rd10, %r29, 12;
	add.s64 	%rd11, %rd2, %rd10;
	add.s64 	%rd12, %rd11, 4;
	ld.global.f32 	%f2, [%rd11+4];
	mul.wide.s32 	%rd13, %r29, 4;
	add.s64 	%rd14, %rd1, %rd13;
	st.global.f32 	[%rd14], %f2;
	add.s64 	%rd16, %rd12, %rd15;
	ld.global.f32 	%f3, [%rd16];
	add.s64 	%rd18, %rd14, %rd17;
	st.global.f32 	[%rd18], %f3;
	add.s64 	%rd19, %rd16, %rd15;
	ld.global.f32 	%f4, [%rd19];
	add.s64 	%rd20, %rd18, %rd17;
	st.global.f32 	[%rd20], %f4;
	add.s64 	%rd21, %rd19, %rd15;
	ld.global.f32 	%f5, [%rd21];
	add.s64 	%rd22, %rd20, %rd17;
	st.global.f32 	[%rd22], %f5;
	add.s32 	%r29, %r26, %r29;
	setp.lt.s32 	%p6, %r29, %r12;
	@%p6 bra 	$L__BB11_6;
$L__BB11_7:
	ret;

}
	// .globl	vec3_get_z
.visible .entry vec3_get_z(
	.param .u64 .ptr .align 1 vec3_get_z_param_0,
	.param .u64 .ptr .align 1 vec3_get_z_param_1,
	.param .u32 vec3_get_z_param_2
)
{
	.reg .pred 	%p<7>;
	.reg .b32 	%r<31>;
	.reg .b32 	%f<6>;
	.reg .b64 	%rd<23>;

	ld.param.u64 	%rd4, [vec3_get_z_param_0];
	ld.param.u64 	%rd5, [vec3_get_z_param_1];
	ld.param.u32 	%r12, [vec3_get_z_param_2];
	cvta.to.global.u64 	%rd1, %rd5;
	cvta.to.global.u64 	%rd2, %rd4;
	mov.u32 	%r13, %ctaid.x;
	mov.u32 	%r14, %ntid.x;
	mov.u32 	%r15, %tid.x;
	mad.lo.s32 	%r29, %r13, %r14, %r15;
	mov.u32 	%r16, %nctaid.x;
	mul.lo.s32 	%r2, %r14, %r16;
	setp.ge.s32 	%p1, %r29, %r12;
	@%p1 bra 	$L__BB12_7;
	add.s32 	%r17, %r29, %r2;
	max.s32 	%r18, %r12, %r17;
	setp.lt.s32 	%p2, %r17, %r12;
	selp.u32 	%r19, 1, 0, %p2;
	add.s32 	%r20, %r17, %r19;
	sub.s32 	%r21, %r18, %r20;
	div.u32 	%r22, %r21, %r2;
	add.s32 	%r3, %r22, %r19;
	and.b32  	%r23, %r3, 3;
	setp.eq.s32 	%p3, %r23, 3;
	@%p3 bra 	$L__BB12_4;
	add.s64 	%rd3, %rd2, 8;
	add.s32 	%r24, %r3, 1;
	and.b32  	%r25, %r24, 3;
	neg.s32 	%r27, %r25;
$L__BB12_3:
	.pragma "nounroll";
	mul.wide.s32 	%rd6, %r29, 4;
	add.s64 	%rd7, %rd1, %rd6;
	mul.wide.s32 	%rd8, %r29, 12;
	add.s64 	%rd9, %rd3, %rd8;
	ld.global.f32 	%f1, [%rd9];
	st.global.f32 	[%rd7], %f1;
	add.s32 	%r29, %r29, %r2;
	add.s32 	%r27, %r27, 1;
	setp.ne.s32 	%p4, %r27, 0;
	@%p4 bra 	$L__BB12_3;
$L__BB12_4:
	setp.lt.u32 	%p5, %r3, 3;
	@%p5 bra 	$L__BB12_7;
	mul.wide.s32 	%rd15, %r2, 12;
	mul.wide.s32 	%rd17, %r2, 4;
	shl.b32 	%r26, %r2, 2;
$L__BB12_6:
	mul.wide.s32 	%rd10, %r29, 12;
	add.s64 	%rd11, %rd2, %rd10;
	add.s64 	%rd12, %rd11, 8;
	ld.global.f32 	%f2, [%rd11+8];
	mul.wide.s32 	%rd13, %r29, 4;
	add.s64 	%rd14, %rd1, %rd13;
	st.global.f32 	[%rd14], %f2;
	add.s64 	%rd16, %rd12, %rd15;
	ld.global.f32 	%f3, [%rd16];
	add.s64 	%rd18, %rd14, %rd17;
	st.global.f32 	[%rd18], %f3;
	add.s64 	%rd19, %rd16, %rd15;
	ld.global.f32 	%f4, [%rd19];
	add.s64 	%rd20, %rd18, %rd17;
	st.global.f32 	[%rd20], %f4;
	add.s64 	%rd21, %rd19, %rd15;
	ld.global.f32 	%f5, [%rd21];
	add.s64 	%rd22, %rd20, %rd17;
	st.global.f32 	[%rd22], %f5;
	add.s32 	%r29, %r26, %r29;
	setp.lt.s32 	%p6, %r29, %r12;
	@%p6 bra 	$L__BB12_6;
$L__BB12_7:
	ret;

}


// ===== COMPILED SASS (sm_100) =====

	.target	sm_100

	.elftype	@"ET_EXEC"


//--------------------- .note.nv.tkinfo           --------------------------
	.section	.note.nv.tkinfo,"",@"SHT_NOTE"
	.sectionflags	@"SHF_NOTE_NV_TKINFO"
	.tkinfo
        /*0018*/ 	.word	0x00000002
        /*0030*/ 	.string	""
        /*0030*/ 	.string	"ptxas"
        /*0030*/ 	.string	"Cuda compilation tools, release 13.0, V13.0.88"
        /*0030*/ 	.string	"Build cuda_13.0.r13.0/compiler.36424714_0"
        /*0030*/ 	.string	"-arch sm_100 -m 64 "



//--------------------- .note.nv.cuinfo           --------------------------
	.section	.note.nv.cuinfo,"",@"SHT_NOTE"
	.sectionflags	@"SHF_NOTE_NV_CUINFO"
        /*0018*/ 	.short	0x0002
        /*001a*/ 	.short	0x0064
        /*001c*/ 	.short	0x0082
	.zero		2


//--------------------- .nv.info                  --------------------------
	.section	.nv.info,"",@"SHT_CUDA_INFO"
	.align	4


	//----- nvinfo : EIATTR_REGCOUNT
	.align		4
        /*0000*/ 	.byte	0x04, 0x2f
        /*0002*/ 	.short	(.L_1 - .L_0)
	.align		4
.L_0:
        /*0004*/ 	.word	index@(add)
        /*0008*/ 	.word	0x0000001a


	//----- nvinfo : EIATTR_FRAME_SIZE
	.align		4
.L_1:
        /*000c*/ 	.byte	0x04, 0x11
        /*000e*/ 	.short	(.L_3 - .L_2)
	.align		4
.L_2:
        /*0010*/ 	.word	index@(add)
        /*0014*/ 	.word	0x00000000


	//----- nvinfo : EIATTR_REGCOUNT
	.align		4
.L_3:
        /*0018*/ 	.byte	0x04, 0x2f
        /*001a*/ 	.short	(.L_5 - .L_4)
	.align		4
.L_4:
        /*001c*/ 	.word	index@(sub)
        /*0020*/ 	.word	0x0000001a


	//----- nvinfo : EIATTR_FRAME_SIZE
	.align		4
.L_5:
        /*0024*/ 	.byte	0x04, 0x11
        /*0026*/ 	.short	(.L_7 - .L_6)
	.align		4
.L_6:
        /*0028*/ 	.word	index@(sub)
        /*002c*/ 	.word	0x00000000


	//----- nvinfo : EIATTR_REGCOUNT
	.align		4
.L_7:
        /*0030*/ 	.byte	0x04, 0x2f
        /*0032*/ 	.short	(.L_9 - .L_8)
	.align		4
.L_8:
        /*0034*/ 	.word	index@(mul)
        /*0038*/ 	.word	0x0000001a


	//----- nvinfo : EIATTR_FRAME_SIZE
	.align		4
.L_9:
        /*003c*/ 	.byte	0x04, 0x11
        /*003e*/ 	.short	(.L_11 - .L_10)
	.align		4
.L_10:
        /*0040*/ 	.word	index@(mul)
        /*0044*/ 	.word	0x00000000


	//----- nvinfo : EIATTR_REGCOUNT
	.align		4
.L_11:
        /*0048*/ 	.byte	0x04, 0x2f
        /*004a*/ 	.short	(.L_13 - .L_12)
	.align		4
.L_12:
        /*004c*/ 	.word	index@(divide)
        /*0050*/ 	.word	0x0000001b


	//----- nvinfo : EIATTR_FRAME_SIZE
	.align		4
.L_13:
        /*0054*/ 	.byte	0x04, 0x11
        /*0056*/ 	.short	(.L_15 - .L_14)
	.align		4
.L_14:
        /*0058*/ 	.word	index@($__internal_4_$__cuda_sm3x_div_rn_noftz_f32_slowpath)
        /*005c*/ 	.word	0x00000000


	//----- nvinfo : EIATTR_FRAME_SIZE
	.align		4
.L_15:
        /*0060*/ 	.byte	0x04, 0x11
        /*0062*/ 	.short	(.L_17 - .L_16)
	.align		4
.L_16:
        /*0064*/ 	.word	index@(divide)
        /*0068*/ 	.word	0x00000000


	//----- nvinfo : EIATTR_REGCOUNT
	.align		4
.L_17:
        /*006c*/ 	.byte	0x04, 0x2f
        /*006e*/ 	.short	(.L_19 - .L_18)
	.align		4
.L_18:
        /*0070*/ 	.word	index@(vec3_add)
        /*0074*/ 	.word	0x00000018


	//----- nvinfo : EIATTR_FRAME_SIZE
	.align		4
.L_19:
        /*0078*/ 	.byte	0x04, 0x11
        /*007a*/ 	.short	(.L_21 - .L_20)
	.align		4
.L_20:
        /*007c*/ 	.word	index@(vec3_add)
        /*0080*/ 	.word	0x00000000


	//----- nvinfo : EIATTR_REGCOUNT
	.align		4
.L_21:
        /*0084*/ 	.byte	0x04, 0x2f
        /*0086*/ 	.short	(.L_23 - .L_22)
	.align		4
.L_22:
        /*0088*/ 	.word	index@(vec3_sub)
        /*008c*/ 	.word	0x00000018


	//----- nvinfo : EIATTR_FRAME_SIZE
	.align		4
.L_23:
        /*0090*/ 	.byte	0x04, 0x11
        /*0092*/ 	.short	(.L_25 - .L_24)
	.align		4
.L_24:
        /*0094*/ 	.word	index@(vec3_sub)
        /*0098*/ 	.word	0x00000000


	//----- nvinfo : EIATTR_REGCOUNT
	.align		4
.L_25:
        /*009c*/ 	.byte	0x04, 0x2f
        /*009e*/ 	.short	(.L_27 - .L_26)
	.align		4
.L_26:
        /*00a0*/ 	.word	index@(vec3_mul_scalar)
        /*00a4*/ 	.word	0x00000018


	//----- nvinfo : EIATTR_FRAME_SIZE
	.align		4
.L_27:
        /*00a8*/ 	.byte	0x04, 0x11
        /*00aa*/ 	.short	(.L_29 - .L_28)
	.align		4
.L_28:
        /*00ac*/ 	.word	index@(vec3_mul_scalar)
        /*00b0*/ 	.word	0x00000000


	//----- nvinfo : EIATTR_REGCOUNT
	.align		4
.L_29:
        /*00b4*/ 	.byte	0x04, 0x2f
        /*00b6*/ 	.short	(.L_31 - .L_30)
	.align		4
.L_30:
        /*00b8*/ 	.word	index@(vec3_div_scalar)
        /*00bc*/ 	.word	0x0000001d


	//----- nvinfo : EIATTR_FRAME_SIZE
	.align		4
.L_31:
        /*00c0*/ 	.byte	0x04, 0x11
        /*00c2*/ 	.short	(.L_33 - .L_32)
	.align		4
.L_32:
        /*00c4*/ 	.word	index@($__internal_3_$__cuda_sm3x_div_rn_noftz_f32_slowpath)
        /*00c8*/ 	.word	0x00000000


	//----- nvinfo : EIATTR_FRAME_SIZE
	.align		4
.L_33:
        /*00cc*/ 	.byte	0x04, 0x11
        /*00ce*/ 	.short	(.L_35 - .L_34)
	.align		4
.L_34:
        /*00d0*/ 	.word	index@(vec3_div_scalar)
        /*00d4*/ 	.word	0x00000000


	//----- nvinfo : EIATTR_REGCOUNT
	.align		4
.L_35:
        /*00d8*/ 	.byte	0x04, 0x2f
        /*00da*/ 	.short	(.L_37 - .L_36)
	.align		4
.L_36:
        /*00dc*/ 	.word	index@(vec3_len)
        /*00e0*/ 	.word	0x00000016


	//----- nvinfo : EIATTR_FRAME_SIZE
	.align		4
.L_37:
        /*00e4*/ 	.byte	0x04, 0x11
        /*00e6*/ 	.short	(.L_39 - .L_38)
	.align		4
.L_38:
        /*00e8*/ 	.word	index@($__internal_2_$__cuda_sm20_sqrt_rn_f32_slowpath)
        /*00ec*/ 	.word	0x00000000


	//----- nvinfo : EIATTR_FRAME_SIZE
	.align		4
.L_39:
        /*00f0*/ 	.byte	0x04, 0x11
        /*00f2*/ 	.short	(.L_41 - .L_40)
	.align		4
.L_40:
        /*00f4*/ 	.word	index@(vec3_len)
        /*00f8*/ 	.word	0x00000000


	//----- nvinfo : EIATTR_REGCOUNT
	.align		4
.L_41:
        /*00fc*/ 	.byte	0x04, 0x2f
        /*00fe*/ 	.short	(.L_43 - .L_42)
	.align		4
.L_42:
        /*0100*/ 	.word	index@(vec3_normalize)
        /*0104*/ 	.word	0x0000001f


	//----- nvinfo : EIATTR_FRAME_SIZE
	.align		4
.L_43:
        /*0108*/ 	.byte	0x04, 0x11
        /*010a*/ 	.short	(.L_45 - .L_44)
	.align		4
.L_44:
        /*010c*/ 	.word	index@($__internal_1_$__cuda_sm3x_div_rn_noftz_f32_slowpath)
        /*0110*/ 	.word	0x00000000


	//----- nvinfo : EIATTR_FRAME_SIZE
	.align		4
.L_45:
        /*0114*/ 	.byte	0x04, 0x11
        /*0116*/ 	.short	(.L_47 - .L_46)
	.align		4
.L_46:
        /*0118*/ 	.word	index@($__internal_0_$__cuda_sm20_sqrt_rn_f32_slowpath)
        /*011c*/ 	.word	0x00000000


	//----- nvinfo : EIATTR_FRAME_SIZE
	.align		4
.L_47:
        /*0120*/ 	.byte	0x04, 0x11
        /*0122*/ 	.short	(.L_49 - .L_48)
	.align		4
.L_48:
        /*0124*/ 	.word	index@(vec3_normalize)
        /*0128*/ 	.word	0x00000000


	//----- nvinfo : EIATTR_REGCOUNT
	.align		4
.L_49:
        /*012c*/ 	.byte	0x04, 0x2f
        /*012e*/ 	.short	(.L_51 - .L_50)
	.align		4
.L_50:
        /*0130*/ 	.word	index@(vec3_get_x)
        /*0134*/ 	.word	0x0000001e


	//----- nvinfo : EIATTR_FRAME_SIZE
	.align		4
.L_51:
        /*0138*/ 	.byte	0x04, 0x11
        /*013a*/ 	.short	(.L_53 - .L_52)
	.align		4
.L_52:
        /*013c*/ 	.word	index@(vec3_get_x)
        /*0140*/ 	.word	0x00000000


	//----- nvinfo : EIATTR_REGCOUNT
	.align		4
.L_53:
        /*0144*/ 	.byte	0x04, 0x2f
        /*0146*/ 	.short	(.L_55 - .L_54)
	.align		4
.L_54:
        /*0148*/ 	.word	index@(vec3_get_y)
        /*014c*/ 	.word	0x0000001e


	//----- nvinfo : EIATTR_FRAME_SIZE
	.align		4
.L_55:
        /*0150*/ 	.byte	0x04, 0x11
        /*0152*/ 	.short	(.L_57 - .L_56)
	.align		4
.L_56:
        /*0154*/ 	.word	index@(vec3_get_y)
        /*0158*/ 	.word	0x00000000


	//----- nvinfo : EIATTR_REGCOUNT
	.align		4
.L_57:
        /*015c*/ 	.byte	0x04, 0x2f
        /*015e*/ 	.short	(.L_59 - .L_58)
	.align		4
.L_58:
        /*0160*/ 	.word	index@(vec3_get_z)
        /*0164*/ 	.word	0x0000001e


	//----- nvinfo : EIATTR_FRAME_SIZE
	.align		4
.L_59:
        /*0168*/ 	.byte	0x04, 0x11
        /*016a*/ 	.short	(.L_61 - .L_60)
	.align		4
.L_60:
        /*016c*/ 	.word	index@(vec3_get_z)
        /*0170*/ 	.word	0x00000000


	//----- nvinfo : EIATTR_MIN_STACK_SIZE
	.align		4
.L_61:
        /*0174*/ 	.byte	0x04, 0x12
        /*0176*/ 	.short	(.L_63 - .L_62)
	.align		4
.L_62:
        /*0178*/ 	.word	index@(vec3_get_z)
        /*017c*/ 	.word	0x00000000


	//----- nvinfo : EIATTR_MIN_STACK_SIZE
	.align		4
.L_63:
        /*0180*/ 	.byte	0x04, 0x12
        /*0182*/ 	.short	(.L_65 - .L_64)
	.align		4
.L_64:
        /*0184*/ 	.word	index@(vec3_get_y)
        /*0188*/ 	.word	0x00000000


	//----- nvinfo : EIATTR_MIN_STACK_SIZE
	.align		4
.L_65:
        /*018c*/ 	.byte	0x04, 0x12
        /*018e*/ 	.short	(.L_67 - .L_66)
	.align		4
.L_66:
        /*0190*/ 	.word	index@(vec3_get_x)
        /*0194*/ 	.word	0x00000000


	//----- nvinfo : EIATTR_MIN_STACK_SIZE
	.align		4
.L_67:
        /*0198*/ 	.byte	0x04, 0x12
        /*019a*/ 	.short	(.L_69 - .L_68)
	.align		4
.L_68:
        /*019c*/ 	.word	index@(vec3_normalize)
        /*01a0*/ 	.word	0x00000000


	//----- nvinfo : EIATTR_MIN_STACK_SIZE
	.align		4
.L_69:
        /*01a4*/ 	.byte	0x04, 0x12
        /*01a6*/ 	.short	(.L_71 - .L_70)
	.align		4
.L_70:
        /*01a8*/ 	.word	index@(vec3_len)
        /*01ac*/ 	.word	0x00000000


	//----- nvinfo : EIATTR_MIN_STACK_SIZE
	.align		4
.L_71:
        /*01b0*/ 	.byte	0x04, 0x12
        /*01b2*/ 	.short	(.L_73 - .L_72)
	.align		4
.L_72:
        /*01b4*/ 	.word	index@(vec3_div_scalar)
        /*01b8*/ 	.word	0x00000000


	//----- nvinfo : EIATTR_MIN_STACK_SIZE
	.align		4
.L_73:
        /*01bc*/ 	.byte	0x04, 0x12
        /*01be*/ 	.short	(.L_75 - .L_74)
	.align		4
.L_74:
        /*01c0*/ 	.word	index@(vec3_mul_scalar)
        /*01c4*/ 	.word	0x00000000


	//----- nvinfo : EIATTR_MIN_STACK_SIZE
	.align		4
.L_75:
        /*01c8*/ 	.byte	0x04, 0x12
        /*01ca*/ 	.short	(.L_77 - .L_76)
	.align		4
.L_76:
        /*01cc*/ 	.word	index@(vec3_sub)
        /*01d0*/ 	.word	0x00000000


	//----- nvinfo : EIATTR_MIN_STACK_SIZE
	.align		4
.L_77:
        /*01d4*/ 	.byte	0x04, 0x12
        /*01d6*/ 	.short	(.L_79 - .L_78)
	.align		4
.L_78:
        /*01d8*/ 	.word	index@(vec3_add)
        /*01dc*/ 	.word	0x00000000


	//----- nvinfo : EIATTR_MIN_STACK_SIZE
	.align		4
.L_79:
        /*01e0*/ 	.byte	0x04, 0x12
        /*01e2*/ 	.short	(.L_81 - .L_80)
	.align		4
.L_80:
        /*01e4*/ 	.word	index@(divide)
        /*01e8*/ 	.word	0x00000000


	//----- nvinfo : EIATTR_MIN_STACK_SIZE
	.align		4
.L_81:
        /*01ec*/ 	.byte	0x04, 0x12
        /*01ee*/ 	.short	(.L_83 - .L_82)
	.align		4
.L_82:
        /*01f0*/ 	.word	index@(mul)
        /*01f4*/ 	.word	0x00000000


	//----- nvinfo : EIATTR_MIN_STACK_SIZE
	.align		4
.L_83:
        /*01f8*/ 	.byte	0x04, 0x12
        /*01fa*/ 	.short	(.L_85 - .L_84)
	.align		4
.L_84:
        /*01fc*/ 	.word	index@(sub)
        /*0200*/ 	.word	0x00000000


	//----- nvinfo : EIATTR_MIN_STACK_SIZE
	.align		4
.L_85:
        /*0204*/ 	.byte	0x04, 0x12
        /*0206*/ 	.short	(.L_87 - .L_86)
	.align		4
.L_86:
        /*0208*/ 	.word	index@(add)
        /*020c*/ 	.word	0x00000000
.L_87:


//--------------------- .nv.compat                --------------------------
	.section	.nv.compat,"",@"SHT_CUDA_COMPAT_INFO"
	.align	4
        /*0000*/ 	.byte	0x02, 0x09, 0x00, 0x00, 0x02, 0x02, 0x01, 0x00, 0x02, 0x05, 0x05, 0x00, 0x03, 0x07, 0x01, 0x01
        /*0010*/ 	.byte	0x02, 0x03, 0x00, 0x00, 0x02, 0x06, 0x01, 0x00, 0x04, 0x0b, 0x08, 0x00, 0x01, 0x00, 0x00, 0x00
        /*0020*/ 	.byte	0x00, 0x00, 0x00, 0x00


//--------------------- .nv.info.vec3_get_z       --------------------------
	.section	.nv.info.vec3_get_z,"",@"SHT_CUDA_INFO"
	.sectionflags	@""
	.align	4


	//----- nvinfo : EIATTR_CUDA_API_VERSION
	.align		4
        /*0000*/ 	.byte	0x04, 0x37
        /*0002*/ 	.short	(.L_89 - .L_88)
.L_88:
        /*0004*/ 	.word	0x00000082


	//----- nvinfo : EIATTR_KPARAM_INFO
	.align		4
.L_89:
        /*0008*/ 	.byte	0x04, 0x17
        /*000a*/ 	.short	(.L_91 - .L_90)
.L_90:
        /*000c*/ 	.word	0x00000000
        /*0010*/ 	.short	0x0002
        /*0012*/ 	.short	0x0010
        /*0014*/ 	.byte	0x00, 0xf0, 0x11, 0x00


	//----- nvinfo : EIATTR_KPARAM_INFO
	.align		4
.L_91:
        /*0018*/ 	.byte	0x04, 0x17
        /*001a*/ 	.short	(.L_93 - .L_92)
.L_92:
        /*001c*/ 	.word	0x00000000
        /*0020*/ 	.short	0x0001
        /*0022*/ 	.short	0x0008
        /*0024*/ 	.byte	0x00, 0xf5, 0x21, 0x00


	//----- nvinfo : EIATTR_KPARAM_INFO
	.align		4
.L_93:
        /*0028*/ 	.byte	0x04, 0x17
        /*002a*/ 	.short	(.L_95 - .L_94)
.L_94:
        /*002c*/ 	.word	0x00000000
        /*0030*/ 	.short	0x0000
        /*0032*/ 	.short	0x0000
        /*0034*/ 	.byte	0x00, 0xf5, 0x21, 0x00


	//----- nvinfo : EIATTR_SPARSE_MMA_MASK
	.align		4
.L_95:
        /*0038*/ 	.byte	0x03, 0x50
        /*003a*/ 	.short	0x0000


	//----- nvinfo : EIATTR_MAXREG_COUNT
	.align		4
        /*003c*/ 	.byte	0x03, 0x1b
        /*003e*/ 	.short	0x00ff


	//----- nvinfo : EIATTR_MERCURY_ISA_VERSION
	.align		4
        /*0040*/ 	.byte	0x03, 0x5f
        /*0042*/ 	.short	0x0101


	//----- nvinfo : EIATTR_VRC_CTA_INIT_COUNT
	.align		4
        /*0044*/ 	.byte	0x02, 0x4a
	.zero		1
	.zero		1


	//----- nvinfo : EIATTR_EXIT_INSTR_OFFSETS
	.align		4
        /*0048*/ 	.byte	0x04, 0x1c
        /*004a*/ 	.short	(.L_97 - .L_96)


	//   ....[0]....
.L_96:
        /*004c*/ 	.word	0x00000090


	//   ....[1]....
        /*0050*/ 	.word	0x000003a0


	//   ....[2]....
        /*0054*/ 	.word	0x000004e0


	//----- nvinfo : EIATTR_CRS_STACK_SIZE
	.align		4
.L_97:
        /*0058*/ 	.byte	0x04, 0x1e
        /*005a*/ 	.short	(.L_99 - .L_98)
.L_98:
        /*005c*/ 	.word	0x00000000


	//----- nvinfo : EIATTR_CBANK_PARAM_SIZE
	.align		4
.L_99:
        /*0060*/ 	.byte	0x03, 0x19
        /*0062*/ 	.short	0x0014


	//----- nvinfo : EIATTR_PARAM_CBANK
	.align		4
        /*0064*/ 	.byte	0x04, 0x0a
        /*0066*/ 	.short	(.L_101 - .L_100)
	.align		4
.L_100:
        /*0068*/ 	.word	index@(.nv.constant0.vec3_get_z)
        /*006c*/ 	.short	0x0380
        /*006e*/ 	.short	0x0014


	//----- nvinfo : EIATTR_SW_WAR
	.align		4
.L_101:
        /*0070*/ 	.byte	0x04, 0x36
        /*0072*/ 	.short	(.L_103 - .L_102)
.L_102:
        /*0074*/ 	.word	0x00000008
.L_103:


//--------------------- .nv.info.vec3_get_y       --------------------------
	.section	.nv.info.vec3_get_y,"",@"SHT_CUDA_INFO"
	.sectionflags	@""
	.align	4


	//----- nvinfo : EIATTR_CUDA_API_VERSION
	.align		4
        /*0000*/ 	.byte	0x04, 0x37
        /*0002*/ 	.short	(.L_105 - .L_104)
.L_104:
        /*0004*/ 	.word	0x00000082


	//----- nvinfo : EIATTR_KPARAM_INFO
	.align		4
.L_105:
        /*0008*/ 	.byte	0x04, 0x17
        /*000a*/ 	.short	(.L_107 - .L_106)
.L_106:
        /*000c*/ 	.word	0x00000000
        /*0010*/ 	.short	0x0002
        /*0012*/ 	.short	0x0010
        /*0014*/ 	.byte	0x00, 0xf0, 0x11, 0x00


	//----- nvinfo : EIATTR_KPARAM_INFO
	.align		4
.L_107:
        /*0018*/ 	.byte	0x04, 0x17
        /*001a*/ 	.short	(.L_109 - .L_108)
.L_108:
        /*001c*/ 	.word	0x00000000
        /*0020*/ 	.short	0x0001
        /*0022*/ 	.short	0x0008
        /*0024*/ 	.byte	0x00, 0xf5, 0x21, 0x00


	//----- nvinfo : EIATTR_KPARAM_INFO
	.align		4
.L_109:
        /*0028*/ 	.byte	0x04, 0x17
        /*002a*/ 	.short	(.L_111 - .L_110)
.L_110:
        /*002c*/ 	.word	0x00000000
        /*0030*/ 	.short	0x0000
        /*0032*/ 	.short	0x0000
        /*0034*/ 	.byte	0x00, 0xf5, 0x21, 0x00


	//----- nvinfo : EIATTR_SPARSE_MMA_MASK
	.align		4
.L_111:
        /*0038*/ 	.byte	0x03, 0x50
        /*003a*/ 	.short	0x0000


	//----- nvinfo : EIATTR_MAXREG_COUNT
	.align		4
        /*003c*/ 	.byte	0x03, 0x1b
        /*003e*/ 	.short	0x00ff


	//----- nvinfo : EIATTR_MERCURY_ISA_VERSION
	.align		4
        /*0040*/ 	.byte	0x03, 0x5f
        /*0042*/ 	.short	0x0101


	//----- nvinfo : EIATTR_VRC_CTA_INIT_COUNT
	.align		4
        /*0044*/ 	.byte	0x02, 0x4a
	.zero		1
	.zero		1


	//----- nvinfo : EIATTR_EXIT_INSTR_OFFSETS
	.align		4
        /*0048*/ 	.byte	0x04, 0x1c
        /*004a*/ 	.short	(.L_113 - .L_112)


	//   ....[0]....
.L_112:
        /*004c*/ 	.word	0x00000090


	//   ....[1]....
        /*0050*/ 	.word	0x000003a0


	//   ....[2]....
        /*0054*/ 	.word	0x000004e0


	//----- nvinfo : EIATTR_CRS_STACK_SIZE
	.align		4
.L_113:
        /*0058*/ 	.byte	0x04, 0x1e
        /*005a*/ 	.short	(.L_115 - .L_114)
.L_114:
        /*005c*/ 	.word	0x00000000


	//----- nvinfo : EIATTR_CBANK_PARAM_SIZE
	.align		4
.L_115:
        /*0060*/ 	.byte	0x03, 0x19
        /*0062*/ 	.short	0x0014


	//----- nvinfo : EIATTR_PARAM_CBANK
	.align		4
        /*0064*/ 	.byte	0x04, 0x0a
        /*0066*/ 	.short	(.L_117 - .L_116)
	.align		4
.L_116:
        /*0068*/ 	.word	index@(.nv.constant0.vec3_get_y)
        /*006c*/ 	.short	0x0380
        /*006e*/ 	.short	0x0014


	//----- nvinfo : EIATTR_SW_WAR
	.align		4
.L_117:
        /*0070*/ 	.byte	0x04, 0x36
        /*0072*/ 	.short	(.L_119 - .L_118)
.L_118:
        /*0074*/ 	.word	0x00000008
.L_119:


//--------------------- .nv.info.vec3_get_x       --------------------------
	.section	.nv.info.vec3_get_x,"",@"SHT_CUDA_INFO"
	.sectionflags	@""
	.align	4


	//----- nvinfo : EIATTR_CUDA_API_VERSION
	.align		4
        /*0000*/ 	.byte	0x04, 0x37
        /*0002*/ 	.short	(.L_121 - .L_120)
.L_120:
        /*0004*/ 	.word	0x00000082


	//----- nvinfo : EIATTR_KPARAM_INFO
	.align		4
.L_121:
        /*0008*/ 	.byte	0x04, 0x17
        /*000a*/ 	.short	(.L_123 - .L_122)
.L_122:
        /*000c*/ 	.word	0x00000000
        /*0010*/ 	.short	0x0002
        /*0012*/ 	.short	0x0010
        /*0014*/ 	.byte	0x00, 0xf0, 0x11, 0x00


	//----- nvinfo : EIATTR_KPARAM_INFO
	.align		4
.L_123:
        /*0018*/ 	.byte	0x04, 0x17
        /*001a*/ 	.short	(.L_125 - .L_124)
.L_124:
        /*001c*/ 	.word	0x00000000
        /*0020*/ 	.short	0x0001
        /*0022*/ 	.short	0x0008
        /*0024*/ 	.byte	0x00, 0xf5, 0x21, 0x00


	//----- nvinfo : EIATTR_KPARAM_INFO
	.align		4
.L_125:
        /*0028*/ 	.byte	0x04, 0x17
        /*002a*/ 	.short	(.L_127 - .L_126)
.L_126:
        /*002c*/ 	.word	0x00000000
        /*0030*/ 	.short	0x0000
        /*0032*/ 	.short	0x0000
        /*0034*/ 	.byte	0x00, 0xf5, 0x21, 0x00


	//----- nvinfo : EIATTR_SPARSE_MMA_MASK
	.align		4
.L_127:
        /*0038*/ 	.byte	0x03, 0x50
        /*003a*/ 	.short	0x0000


	//----- nvinfo : EIATTR_MAXREG_COUNT
	.align		4
        /*003c*/ 	.byte	0x03, 0x1b
        /*003e*/ 	.short	0x00ff


	//----- nvinfo : EIATTR_MERCURY_ISA_VERSION
	.align		4
        /*0040*/ 	.byte	0x03, 0x5f
        /*0042*/ 	.short	0x0101


	//----- nvinfo : EIATTR_VRC_CTA_INIT_COUNT
	.align		4
        /*0044*/ 	.byte	0x02, 0x4a
	.zero		1
	.zero		1


	//----- nvinfo : EIATTR_EXIT_INSTR_OFFSETS
	.align		4
        /*0048*/ 	.byte	0x04, 0x1c
        /*004a*/ 	.short	(.L_129 - .L_128)


	//   ....[0]....
.L_128:
        /*004c*/ 	.word	0x00000090


	//   ....[1]....
        /*0050*/ 	.word	0x00000380


	//   ....[2]....
        /*0054*/ 	.word	0x000004c0


	//----- nvinfo : EIATTR_CRS_STACK_SIZE
	.align		4
.L_129:
        /*0058*/ 	.byte	0x04, 0x1e
        /*005a*/ 	.short	(.L_131 - .L_130)
.L_130:
        /*005c*/ 	.word	0x00000000


	//----- nvinfo : EIATTR_CBANK_PARAM_SIZE
	.align		4
.L_131:
        /*0060*/ 	.byte	0x03, 0x19
        /*0062*/ 	.short	0x0014


	//----- nvinfo : EIATTR_PARAM_CBANK
	.align		4
        /*0064*/ 	.byte	0x04, 0x0a
        /*0066*/ 	.short	(.L_133 - .L_132)
	.align		4
.L_132:
        /*0068*/ 	.word	index@(.nv.constant0.vec3_get_x)
        /*006c*/ 	.short	0x0380
        /*006e*/ 	.short	0x0014


	//----- nvinfo : EIATTR_SW_WAR
	.align		4
.L_133:
        /*0070*/ 	.byte	0x04, 0x36
        /*0072*/ 	.short	(.L_135 - .L_134)
.L_134:
        /*0074*/ 	.word	0x00000008
.L_135:


//--------------------- .nv.info.vec3_normalize   --------------------------
	.section	.nv.info.vec3_normalize,"",@"SHT_CUDA_INFO"
	.sectionflags	@""
	.align	4


	//----- nvinfo : EIATTR_CUDA_API_VERSION
	.align		4
        /*0000*/ 	.byte	0x04, 0x37
        /*0002*/ 	.short	(.L_137 - .L_136)
.L_136:
        /*0004*/ 	.word	0x00000082


	//----- nvinfo : EIATTR_KPARAM_INFO
	.align		4
.L_137:
        /*0008*/ 	.byte	0x04, 0x17
        /*000a*/ 	.short	(.L_139 - .L_138)
.L_138:
        /*000c*/ 	.word	0x00000000
        /*0010*/ 	.short	0x0002
        /*0012*/ 	.short	0x0010
        /*0014*/ 	.byte	0x00, 0xf0, 0x11, 0x00


	//----- nvinfo : EIATTR_KPARAM_INFO
	.align		4
.L_139:
        /*0018*/ 	.byte	0x04, 0x17
        /*001a*/ 	.short	(.L_141 - .L_140)
.L_140:
        /*001c*/ 	.word	0x00000000
        /*0020*/ 	.short	0x0001
        /*0022*/ 	.short	0x0008
        /*0024*/ 	.byte	0x00, 0xf5, 0x21, 0x00


	//----- nvinfo : EIATTR_KPARAM_INFO
	.align		4
.L_141:
        /*0028*/ 	.byte	0x04, 0x17
        /*002a*/ 	.short	(.L_143 - .L_142)
.L_142:
        /*002c*/ 	.word	0x00000000
        /*0030*/ 	.short	0x0000
        /*0032*/ 	.short	0x0000
        /*0034*/ 	.byte	0x00, 0xf5, 0x21, 0x00


	//----- nvinfo : EIATTR_SPARSE_MMA_MASK
	.align		4
.L_143:
        /*0038*/ 	.byte	0x03, 0x50
        /*003a*/ 	.short	0x0000


	//----- nvinfo : EIATTR_MAXREG_COUNT
	.align		4
        /*003c*/ 	.byte	0x03, 0x1b
        /*003e*/ 	.short	0x00ff


	//----- nvinfo : EIATTR_MERCURY_ISA_VERSION
	.align		4
        /*0040*/ 	.byte	0x03, 0x5f
        /*0042*/ 	.short	0x0101


	//----- nvinfo : EIATTR_VRC_CTA_INIT_COUNT
	.align		4
        /*0044*/ 	.byte	0x02, 0x4a
	.zero		1
	.zero		1


	//----- nvinfo : EIATTR_EXIT_INSTR_OFFSETS
	.align		4
        /*0048*/ 	.byte	0x04, 0x1c
        /*004a*/ 	.short	(.L_145 - .L_144)


	//   ....[0]....
.L_144:
        /*004c*/ 	.word	0x00000090


	//   ....[1]....
        /*0050*/ 	.word	0x000007f0


	//   ....[2]....
        /*0054*/ 	.word	0x000019b0


	//----- nvinfo : EIATTR_CRS_STACK_SIZE
	.align		4
.L_145:
        /*0058*/ 	.byte	0x04, 0x1e
        /*005a*/ 	.short	(.L_147 - .L_146)
.L_146:
        /*005c*/ 	.word	0x00000000


	//----- nvinfo : EIATTR_CBANK_PARAM_SIZE
	.align		4
.L_147:
        /*0060*/ 	.byte	0x03, 0x19
        /*0062*/ 	.short	0x0014


	//----- nvinfo : EIATTR_PARAM_CBANK
	.align		4
        /*0064*/ 	.byte	0x04, 0x0a
        /*0066*/ 	.short	(.L_149 - .L_148)
	.align		4
.L_148:
        /*0068*/ 	.word	index@(.nv.constant0.vec3_normalize)
        /*006c*/ 	.short	0x0380
        /*006e*/ 	.short	0x0014


	//----- nvinfo : EIATTR_SW_WAR
	.align		4
.L_149:
        /*0070*/ 	.byte	0x04, 0x36
        /*0072*/ 	.short	(.L_151 - .L_150)
.L_150:
        /*0074*/ 	.word	0x00000008
.L_151:


//--------------------- .nv.info.vec3_len         --------------------------
	.section	.nv.info.vec3_len,"",@"SHT_CUDA_INFO"
	.sectionflags	@""
	.align	4


	//----- nvinfo : EIATTR_CUDA_API_VERSION
	.align		4
        /*0000*/ 	.byte	0x04, 0x37
        /*0002*/ 	.short	(.L_153 - .L_152)
.L_152:
        /*0004*/ 	.word	0x00000082


	//----- nvinfo : EIATTR_KPARAM_INFO
	.align		4
.L_153:
        /*0008*/ 	.byte	0x04, 0x17
        /*000a*/ 	.short	(.L_155 - .L_154)
.L_154:
        /*000c*/ 	.word	0x00000000
        /*0010*/ 	.short	0x0002
        /*0012*/ 	.short	0x0010
        /*0014*/ 	.byte	0x00, 0xf0, 0x11, 0x00


	//----- nvinfo : EIATTR_KPARAM_INFO
	.align		4
.L_155:
        /*0018*/ 	.byte	0x04, 0x17
        /*001a*/ 	.short	(.L_157 - .L_156)
.L_156:
        /*001c*/ 	.word	0x00000000
        /*0020*/ 	.short	0x0001
        /*0022*/ 	.short	0x0008
        /*0024*/ 	.byte	0x00, 0xf5, 0x21, 0x00


	//----- nvinfo : EIATTR_KPARAM_INFO
	.align		4
.L_157:
        /*0028*/ 	.byte	0x04, 0x17
        /*002a*/ 	.short	(.L_159 - .L_158)
.L_158:
        /*002c*/ 	.word	0x00000000
        /*0030*/ 	.short	0x0000
        /*0032*/ 	.short	0x0000
        /*0034*/ 	.byte	0x00, 0xf5, 0x21, 0x00


	//----- nvinfo : EIATTR_SPARSE_MMA_MASK
	.align		4
.L_159:
        /*0038*/ 	.byte	0x03, 0x50
        /*003a*/ 	.short	0x0000


	//----- nvinfo : EIATTR_MAXREG_COUNT
	.align		4
        /*003c*/ 	.byte	0x03, 0x1b
        /*003e*/ 	.short	0x00ff


	//----- nvinfo : EIATTR_MERCURY_ISA_VERSION
	.align		4
        /*0040*/ 	.byte	0x03, 0x5f
        /*0042*/ 	.short	0x0101


	//----- nvinfo : EIATTR_VRC_CTA_INIT_COUNT
	.align		4
        /*0044*/ 	.byte	0x02, 0x4a
	.zero		1
	.zero		1


	//----- nvinfo : EIATTR_EXIT_INSTR_OFFSETS
	.align		4
        /*0048*/ 	.byte	0x04, 0x1c
        /*004a*/ 	.short	(.L_161 - .L_160)


	//   ....[0]....
.L_160:
        /*004c*/ 	.word	0x00000090


	//   ....[1]....
        /*0050*/ 	.word	0x000004e0


	//   ....[2]....
        /*0054*/ 	.word	0x00000ae0


	//----- nvinfo : EIATTR_CRS_STACK_SIZE
	.align		4
.L_161:
        /*0058*/ 	.byte	0x04, 0x1e
        /*005a*/ 	.short	(.L_163 - .L_162)
.L_162:
        /*005c*/ 	.word	0x00000000


	//----- nvinfo : EIATTR_CBANK_PARAM_SIZE
	.align		4
.L_163:
        /*0060*/ 	.byte	0x03, 0x19
        /*0062*/ 	.short	0x0014


	//----- nvinfo : EIATTR_PARAM_CBANK
	.align		4
        /*0064*/ 	.byte	0x04, 0x0a
        /*0066*/ 	.short	(.L_165 - .L_164)
	.align		4
.L_164:
        /*0068*/ 	.word	index@(.nv.constant0.vec3_len)
        /*006c*/ 	.short	0x0380
        /*006e*/ 	.short	0x0014


	//----- nvinfo : EIATTR_SW_WAR
	.align		4
.L_165:
        /*0070*/ 	.byte	0x04, 0x36
        /*0072*/ 	.short	(.L_167 - .L_166)
.L_166:
        /*0074*/ 	.word	0x00000008
.L_167:


//--------------------- .nv.info.vec3_div_scalar  --------------------------
	.section	.nv.info.vec3_div_scalar,"",@"SHT_CUDA_INFO"
	.sectionflags	@""
	.align	4


	//----- nvinfo : EIATTR_CUDA_API_VERSION
	.align		4
        /*0000*/ 	.byte	0x04, 0x37
        /*0002*/ 	.short	(.L_169 - .L_168)
.L_168:
        /*0004*/ 	.word	0x00000082


	//----- nvinfo : EIATTR_KPARAM_INFO
	.align		4
.L_169:
        /*0008*/ 	.byte	0x04, 0x17
        /*000a*/ 	.short	(.L_171 - .L_170)
.L_170:
        /*000c*/ 	.word	0x00000000
        /*0010*/ 	.short	0x0003
        /*0012*/ 	.short	0x0018
        /*0014*/ 	.byte	0x00, 0xf0, 0x11, 0x00


	//----- nvinfo : EIATTR_KPARAM_INFO
	.align		4
.L_171:
        /*0018*/ 	.byte	0x04, 0x17
        /*001a*/ 	.short	(.L_173 - .L_172)
.L_172:
        /*001c*/ 	.word	0x00000000
        /*0020*/ 	.short	0x0002
        /*0022*/ 	.short	0x0010
        /*0024*/ 	.byte	0x00, 0xf5, 0x21, 0x00


	//----- nvinfo : EIATTR_KPARAM_INFO
	.align		4
.L_173:
        /*0028*/ 	.byte	0x04, 0x17
        /*002a*/ 	.short	(.L_175 - .L_174)
.L_174:
        /*002c*/ 	.word	0x00000000
        /*0030*/ 	.short	0x0001
        /*0032*/ 	.short	0x0008
        /*0034*/ 	.byte	0x00, 0xf5, 0x21, 0x00


	//----- nvinfo : EIATTR_KPARAM_INFO
	.align		4
.L_175:
        /*0038*/ 	.byte	0x04, 0x17
        /*003a*/ 	.short	(.L_177 - .L_176)
.L_176:
        /*003c*/ 	.word	0x00000000
        /*0040*/ 	.short	0x0000
        /*0042*/ 	.short	0x0000
        /*0044*/ 	.byte	0x00, 0xf5, 0x21, 0x00


	//----- nvinfo : EIATTR_SPARSE_MMA_MASK
	.align		4
.L_177:
        /*0048*/ 	.byte	0x03, 0x50
        /*004a*/ 	.short	0x0000


	//----- nvinfo : EIATTR_MAXREG_COUNT
	.align		4
        /*004c*/ 	.byte	0x03, 0x1b
        /*004e*/ 	.short	0x00ff


	//----- nvinfo : EIATTR_MERCURY_ISA_VERSION
	.align		4
        /*0050*/ 	.byte	0x03, 0x5f
        /*0052*/ 	.short	0x0101


	//----- nvinfo : EIATTR_VRC_CTA_INIT_COUNT
	.align		4
        /*0054*/ 	.byte	0x02, 0x4a
	.zero		1
	.zero		1


	//----- nvinfo : EIATTR_EXIT_INSTR_OFFSETS
	.align		4
        /*0058*/ 	.byte	0x04, 0x1c
        /*005a*/ 	.short	(.L_179 - .L_178)


	//   ....[0]....
.L_178:
        /*005c*/ 	.word	0x00000090


	//   ....[1]....
        /*0060*/ 	.word	0x000006f0


	//   ....[2]....
        /*0064*/ 	.word	0x00001450


	//----- nvinfo : EIATTR_CRS_STACK_SIZE
	.align		4
.L_179:
        /*0068*/ 	.byte	0x04, 0x1e
        /*006a*/ 	.short	(.L_181 - .L_180)
.L_180:
        /*006c*/ 	.word	0x00000000


	//----- nvinfo : EIATTR_CBANK_PARAM_SIZE
	.align		4
.L_181:
        /*0070*/ 	.byte	0x03, 0x19
        /*0072*/ 	.short	0x001c


	//----- nvinfo : EIATTR_PARAM_CBANK
	.align		4
        /*0074*/ 	.byte	0x04, 0x0a
        /*0076*/ 	.short	(.L_183 - .L_182)
	.align		4
.L_182:
        /*0078*/ 	.word	index@(.nv.constant0.vec3_div_scalar)
        /*007c*/ 	.short	0x0380
        /*007e*/ 	.short	0x001c


	//----- nvinfo : EIATTR_SW_WAR
	.align		4
.L_183:
        /*0080*/ 	.byte	0x04, 0x36
        /*0082*/ 	.short	(.L_185 - .L_184)
.L_184:
        /*0084*/ 	.word	0x00000008
.L_185:


//--------------------- .nv.info.vec3_mul_scalar  --------------------------
	.section	.nv.info.vec3_mul_scalar,"",@"SHT_CUDA_INFO"
	.sectionflags	@""
	.align	4


	//----- nvinfo : EIATTR_CUDA_API_VERSION
	.align		4
        /*0000*/ 	.byte	0x04, 0x37
        /*0002*/ 	.short	(.L_187 - .L_186)
.L_186:
        /*0004*/ 	.word	0x00000082


	//----- nvinfo : EIATTR_KPARAM_INFO
	.align		4
.L_187:
        /*0008*/ 	.byte	0x04, 0x17
        /*000a*/ 	.short	(.L_189 - .L_188)
.L_188:
        /*000c*/ 	.word	0x00000000
        /*0010*/ 	.short	0x0003
        /*0012*/ 	.short	0x0018
        /*0014*/ 	.byte	0x00, 0xf0, 0x11, 0x00


	//----- nvinfo : EIATTR_KPARAM_INFO
	.align		4
.L_189:
        /*0018*/ 	.byte	0x04, 0x17
        /*001a*/ 	.short	(.L_191 - .L_190)
.L_190:
        /*001c*/ 	.word	0x00000000
        /*0020*/ 	.short	0x0002
        /*0022*/ 	.short	0x0010
        /*0024*/ 	.byte	0x00, 0xf5, 0x21, 0x00


	//----- nvinfo : EIATTR_KPARAM_INFO
	.align		4
.L_191:
        /*0028*/ 	.byte	0x04, 0x17
        /*002a*/ 	.short	(.L_193 - .L_192)
.L_192:
        /*002c*/ 	.word	0x00000000
        /*0030*/ 	.short	0x0001
        /*0032*/ 	.short	0x0008
        /*0034*/ 	.byte	0x00, 0xf5, 0x21, 0x00


	//----- nvinfo : EIATTR_KPARAM_INFO
	.align		4
.L_193:
        /*0038*/ 	.byte	0x04, 0x17
        /*003a*/ 	.short	(.L_195 - .L_194)
.L_194:
        /*003c*/ 	.word	0x00000000
        /*0040*/ 	.short	0x0000
        /*0042*/ 	.short	0x0000
        /*0044*/ 	.byte	0x00, 0xf5, 0x21, 0x00


	//----- nvinfo : EIATTR_SPARSE_MMA_MASK
	.align		4
.L_195:
        /*0048*/ 	.byte	0x03, 0x50
        /*004a*/ 	.short	0x0000


	//----- nvinfo : EIATTR_MAXREG_COUNT
	.align		4
        /*004c*/ 	.byte	0x03, 0x1b
        /*004e*/ 	.short	0x00ff


	//----- nvinfo : EIATTR_MERCURY_ISA_VERSION
	.align		4
        /*0050*/ 	.byte	0x03, 0x5f
        /*0052*/ 	.short	0x0101


	//----- nvinfo : EIATTR_VRC_CTA_INIT_COUNT
	.align		4
        /*0054*/ 	.byte	0x02, 0x4a
	.zero		1
	.zero		1


	//----- nvinfo : EIATTR_EXIT_INSTR_OFFSETS
	.align		4
        /*0058*/ 	.byte	0x04, 0x1c
        /*005a*/ 	.short	(.L_197 - .L_196)


	//   ....[0]....
.L_196:
        /*005c*/ 	.word	0x00000090


	//   ....[1]....
        /*0060*/ 	.word	0x00000460


	//   ....[2]....
        /*0064*/ 	.word	0x00000890


	//----- nvinfo : EIATTR_CRS_STACK_SIZE
	.align		4
.L_197:
        /*0068*/ 	.byte	0x04, 0x1e
        /*006a*/ 	.short	(.L_199 - .L_198)
.L_198:
        /*006c*/ 	.word	0x00000000


	//----- nvinfo : EIATTR_CBANK_PARAM_SIZE
	.align		4
.L_199:
        /*0070*/ 	.byte	0x03, 0x19
        /*0072*/ 	.short	0x001c


	//----- nvinfo : EIATTR_PARAM_CBANK
	.align		4
        /*0074*/ 	.byte	0x04, 0x0a
        /*0076*/ 	.short	(.L_201 - .L_200)
	.align		4
.L_200:
        /*0078*/ 	.word	index@(.nv.constant0.vec3_mul_scalar)
        /*007c*/ 	.short	0x0380
        /*007e*/ 	.short	0x001c


	//----- nvinfo : EIATTR_SW_WAR
	.align		4
.L_201:
        /*0080*/ 	.byte	0x04, 0x36
        /*0082*/ 	.short	(.L_203 - .L_202)
.L_202:
        /*0084*/ 	.word	0x00000008
.L_203:


//--------------------- .nv.info.vec3_sub         --------------------------
	.section	.nv.info.vec3_sub,"",@"SHT_CUDA_INFO"
	.sectionflags	@""
	.align	4


	//----- nvinfo : EIATTR_CUDA_API_VERSION
	.align		4
        /*0000*/ 	.byte	0x04, 0x37
        /*0002*/ 	.short	(.L_205 - .L_204)
.L_204:
        /*0004*/ 	.word	0x00000082


	//----- nvinfo : EIATTR_KPARAM_INFO
	.align		4
.L_205:
        /*0008*/ 	.byte	0x04, 0x17
        /*000a*/ 	.short	(.L_207 - .L_206)
.L_206:
        /*000c*/ 	.word	0x00000000
        /*0010*/ 	.short	0x0003
        /*0012*/ 	.short	0x0018
        /*0014*/ 	.byte	0x00, 0xf0, 0x11, 0x00


	//----- nvinfo : EIATTR_KPARAM_INFO
	.align		4
.L_207:
        /*0018*/ 	.byte	0x04, 0x17
        /*001a*/ 	.short	(.L_209 - .L_208)
.L_208:
        /*001c*/ 	.word	0x00000000
        /*0020*/ 	.short	0x0002
        /*0022*/ 	.short	0x0010
        /*0024*/ 	.byte	0x00, 0xf5, 0x21, 0x00


	//----- nvinfo : EIATTR_KPARAM_INFO
	.align		4
.L_209:
        /*0028*/ 	.byte	0x04, 0x17
        /*002a*/ 	.short	(.L_211 - .L_210)
.L_210:
        /*002c*/ 	.word	0x00000000
        /*0030*/ 	.short	0x0001
        /*0032*/ 	.short	0x0008
        /*0034*/ 	.byte	0x00, 0xf5, 0x21, 0x00


	//----- nvinfo : EIATTR_KPARAM_INFO
	.align		4
.L_211:
        /*0038*/ 	.byte	0x04, 0x17
        /*003a*/ 	.short	(.L_213 - .L_212)
.L_212:
        /*003c*/ 	.word	0x00000000
        /*0040*/ 	.short	0x0000
        /*0042*/ 	.short	0x0000
        /*0044*/ 	.byte	0x00, 0xf5, 0x21, 0x00


	//----- nvinfo : EIATTR_SPARSE_MMA_MASK
	.align		4
.L_213:
        /*0048*/ 	.byte	0x03, 0x50
        /*004a*/ 	.short	0x0000


	//----- nvinfo : EIATTR_MAXREG_COUNT
	.align		4
        /*004c*/ 	.byte	0x03, 0x1b
        /*004e*/ 	.short	0x00ff


	//----- nvinfo : EIATTR_MERCURY_ISA_VERSION
	.align		4
        /*0050*/ 	.byte	0x03, 0x5f
        /*0052*/ 	.short	0x0101


	//----- nvinfo : EIATTR_VRC_CTA_INIT_COUNT
	.align		4
        /*0054*/ 	.byte	0x02, 0x4a
	.zero		1
	.zero		1


	//----- nvinfo : EIATTR_EXIT_INSTR_OFFSETS
	.align		4
        /*0058*/ 	.byte	0x04, 0x1c
        /*005a*/ 	.short	(.L_215 - .L_214)


	//   ....[0]....
.L_214:
        /*005c*/ 	.word	0x00000090


	//   ....[1]....
        /*0060*/ 	.word	0x00000480


	//   ....[2]....
        /*0064*/ 	.word	0x000008b0


	//----- nvinfo : EIATTR_CRS_STACK_SIZE
	.align		4
.L_215:
        /*0068*/ 	.byte	0x04, 0x1e
        /*006a*/ 	.short	(.L_217 - .L_216)
.L_216:
        /*006c*/ 	.word	0x00000000


	//----- nvinfo : EIATTR_CBANK_PARAM_SIZE
	.align		4
.L_217:
        /*0070*/ 	.byte	0x03, 0x19
        /*0072*/ 	.short	0x001c


	//----- nvinfo : EIATTR_PARAM_CBANK
	.align		4
        /*0074*/ 	.byte	0x04, 0x0a
        /*0076*/ 	.short	(.L_219 - .L_218)
	.align		4
.L_218:
        /*0078*/ 	.word	index@(.nv.constant0.vec3_sub)
        /*007c*/ 	.short	0x0380
        /*007e*/ 	.short	0x001c


	//----- nvinfo : EIATTR_SW_WAR
	.align		4
.L_219:
        /*0080*/ 	.byte	0x04, 0x36
        /*0082*/ 	.short	(.L_221 - .L_220)
.L_220:
        /*0084*/ 	.word	0x00000008
.L_221:


//--------------------- .nv.info.vec3_add         --------------------------
	.section	.nv.info.vec3_add,"",@"SHT_CUDA_INFO"
	.sectionflags	@""
	.align	4


	//----- nvinfo : EIATTR_CUDA_API_VERSION
	.align		4
        /*0000*/ 	.byte	0x04, 0x37
        /*0002*/ 	.short	(.L_223 - .L_222)
.L_222:
        /*0004*/ 	.word	0x00000082


	//----- nvinfo : EIATTR_KPARAM_INFO
	.align		4
.L_223:
        /*0008*/ 	.byte	0x04, 0x17
        /*000a*/ 	.short	(.L_225 - .L_224)
.L_224:
        /*000c*/ 	.word	0x00000000
        /*0010*/ 	.short	0x0003
        /*0012*/ 	.short	0x0018
        /*0014*/ 	.byte	0x00, 0xf0, 0x11, 0x00


	//----- nvinfo : EIATTR_KPARAM_INFO
	.align		4
.L_225:
        /*0018*/ 	.byte	0x04, 0x17
        /*001a*/ 	.short	(.L_227 - .L_226)
.L_226:
        /*001c*/ 	.word	0x00000000
        /*0020*/ 	.short	0x0002
        /*0022*/ 	.short	0x0010
        /*0024*/ 	.byte	0x00, 0xf5, 0x21, 0x00


	//----- nvinfo : EIATTR_KPARAM_INFO
	.align		4
.L_227:
        /*0028*/ 	.byte	0x04, 0x17
        /*002a*/ 	.short	(.L_229 - .L_228)
.L_228:
        /*002c*/ 	.word	0x00000000
        /*0030*/ 	.short	0x0001
        /*0032*/ 	.short	0x0008
        /*0034*/ 	.byte	0x00, 0xf5, 0x21, 0x00


	//----- nvinfo : EIATTR_KPARAM_INFO
	.align		4
.L_229:
        /*0038*/ 	.byte	0x04, 0x17
        /*003a*/ 	.short	(.L_231 - .L_230)
.L_230:
        /*003c*/ 	.word	0x00000000
        /*0040*/ 	.short	0x0000
        /*0042*/ 	.short	0x0000
        /*0044*/ 	.byte	0x00, 0xf5, 0x21, 0x00


	//----- nvinfo : EIATTR_SPARSE_MMA_MASK
	.align		4
.L_231:
        /*0048*/ 	.byte	0x03, 0x50
        /*004a*/ 	.short	0x0000


	//----- nvinfo : EIATTR_MAXREG_COUNT
	.align		4
        /*004c*/ 	.byte	0x03, 0x1b
        /*004e*/ 	.short	0x00ff


	//----- nvinfo : EIATTR_MERCURY_ISA_VERSION
	.align		4
        /*0050*/ 	.byte	0x03, 0x5f
        /*0052*/ 	.short	0x0101


	//----- nvinfo : EIATTR_VRC_CTA_INIT_COUNT
	.align		4
        /*0054*/ 	.byte	0x02, 0x4a
	.zero		1
	.zero		1


	//----- nvinfo : EIATTR_EXIT_INSTR_OFFSETS
	.align		4
        /*0058*/ 	.byte	0x04, 0x1c
        /*005a*/ 	.short	(.L_233 - .L_232)


	//   ....[0]....
.L_232:
        /*005c*/ 	.word	0x00000090


	//   ....[1]....
        /*0060*/ 	.word	0x00000480


	//   ....[2]....
        /*0064*/ 	.word	0x000008b0


	//----- nvinfo : EIATTR_CRS_STACK_SIZE
	.align		4
.L_233:
        /*0068*/ 	.byte	0x04, 0x1e
        /*006a*/ 	.short	(.L_235 - .L_234)
.L_234:
        /*006c*/ 	.word	0x00000000


	//----- nvinfo : EIATTR_CBANK_PARAM_SIZE
	.align		4
.L_235:
        /*0070*/ 	.byte	0x03, 0x19
        /*0072*/ 	.short	0x001c


	//----- nvinfo : EIATTR_PARAM_CBANK
	.align		4
        /*0074*/ 	.byte	0x04, 0x0a
        /*0076*/ 	.short	(.L_237 - .L_236)
	.align		4
.L_236:
        /*0078*/ 	.word	index@(.nv.constant0.vec3_add)
        /*007c*/ 	.short	0x0380
        /*007e*/ 	.short	0x001c


	//----- nvinfo : EIATTR_SW_WAR
	.align		4
.L_237:
        /*0080*/ 	.byte	0x04, 0x36
        /*0082*/ 	.short	(.L_239 - .L_238)
.L_238:
        /*0084*/ 	.word	0x00000008
.L_239:


//--------------------- .nv.info.divide           --------------------------
	.section	.nv.info.divide,"",@"SHT_CUDA_INFO"
	.sectionflags	@""
	.align	4


	//----- nvinfo : EIATTR_CUDA_API_VERSION
	.align		4
        /*0000*/ 	.byte	0x04, 0x37
        /*0002*/ 	.short	(.L_241 - .L_240)
.L_240:
        /*0004*/ 	.word	0x00000082


	//----- nvinfo : EIATTR_KPARAM_INFO
	.align		4
.L_241:
        /*0008*/ 	.byte	0x04, 0x17
        /*000a*/ 	.short	(.L_243 - .L_242)
.L_242:
        /*000c*/ 	.word	0x00000000
        /*0010*/ 	.short	0x0003
        /*0012*/ 	.short	0x0018
        /*0014*/ 	.byte	0x00, 0xf0, 0x11, 0x00


	//----- nvinfo : EIATTR_KPARAM_INFO
	.align		4
.L_243:
        /*0018*/ 	.byte	0x04, 0x17
        /*001a*/ 	.short	(.L_245 - .L_244)
.L_244:
        /*001c*/ 	.word	0x00000000
        /*0020*/ 	.short	0x0002
        /*0022*/ 	.short	0x0010
        /*0024*/ 	.byte	0x00, 0xf5, 0x21, 0x00


	//----- nvinfo : EIATTR_KPARAM_INFO
	.align		4
.L_245:
        /*0028*/ 	.byte	0x04, 0x17
        /*002a*/ 	.short	(.L_247 - .L_246)
.L_246:
        /*002c*/ 	.word	0x00000000
        /*0030*/ 	.short	0x0001
        /*0032*/ 	.short	0x0008
        /*0034*/ 	.byte	0x00, 0xf5, 0x21, 0x00


	//----- nvinfo : EIATTR_KPARAM_INFO
	.align		4
.L_247:
        /*0038*/ 	.byte	0x04, 0x17
        /*003a*/ 	.short	(.L_249 - .L_248)
.L_248:
        /*003c*/ 	.word	0x00000000
        /*0040*/ 	.short	0x0000
        /*0042*/ 	.short	0x0000
        /*0044*/ 	.byte	0x00, 0xf5, 0x21, 0x00


	//----- nvinfo : EIATTR_SPARSE_MMA_MASK
	.align		4
.L_249:
        /*0048*/ 	.byte	0x03, 0x50
        /*004a*/ 	.short	0x0000


	//----- nvinfo : EIATTR_MAXREG_COUNT
	.align		4
        /*004c*/ 	.byte	0x03, 0x1b
        /*004e*/ 	.short	0x00ff


	//----- nvinfo : EIATTR_MERCURY_ISA_VERSION
	.align		4
        /*0050*/ 	.byte	0x03, 0x5f
        /*0052*/ 	.short	0x0101


	//----- nvinfo : EIATTR_VRC_CTA_INIT_COUNT
	.align		4
        /*0054*/ 	.byte	0x02, 0x4a
	.zero		1
	.zero		1


	//----- nvinfo : EIATTR_EXIT_INSTR_OFFSETS
	.align		4
        /*0058*/ 	.byte	0x04, 0x1c
        /*005a*/ 	.short	(.L_251 - .L_250)


	//   ....[0]....
.L_250:
        /*005c*/ 	.word	0x00000090


	//   ....[1]....
        /*0060*/ 	.word	0x000004a0


	//   ....[2]....
        /*0064*/ 	.word	0x000009e0


	//----- nvinfo : EIATTR_CRS_STACK_SIZE
	.align		4
.L_251:
        /*0068*/ 	.byte	0x04, 0x1e
        /*006a*/ 	.short	(.L_253 - .L_252)
.L_252:
        /*006c*/ 	.word	0x00000000


	//----- nvinfo : EIATTR_CBANK_PARAM_SIZE
	.align		4
.L_253:
        /*0070*/ 	.byte	0x03, 0x19
        /*0072*/ 	.short	0x001c


	//----- nvinfo : EIATTR_PARAM_CBANK
	.align		4
        /*0074*/ 	.byte	0x04, 0x0a
        /*0076*/ 	.short	(.L_255 - .L_254)
	.align		4
.L_254:
        /*0078*/ 	.word	index@(.nv.constant0.divide)
        /*007c*/ 	.short	0x0380
        /*007e*/ 	.short	0x001c


	//----- nvinfo : EIATTR_SW_WAR
	.align		4
.L_255:
        /*0080*/ 	.byte	0x04, 0x36
        /*0082*/ 	.short	(.L_257 - .L_256)
.L_256:
        /*0084*/ 	.word	0x00000008
.L_257:


//--------------------- .nv.info.mul              --------------------------
	.section	.nv.info.mul,"",@"SHT_CUDA_INFO"
	.sectionflags	@""
	.align	4


	//----- nvinfo : EIATTR_CUDA_API_VERSION
	.align		4
        /*0000*/ 	.byte	0x04, 0x37
        /*0002*/ 	.short	(.L_259 - .L_258)
.L_258:
        /*0004*/ 	.word	0x00000082


	//----- nvinfo : EIATTR_KPARAM_INFO
	.align		4
.L_259:
        /*0008*/ 	.byte	0x04, 0x17
        /*000a*/ 	.short	(.L_261 - .L_260)
.L_260:
        /*000c*/ 	.word	0x00000000
        /*0010*/ 	.short	0x0003
        /*0012*/ 	.short	0x0018
        /*0014*/ 	.byte	0x00, 0xf0, 0x11, 0x00


	//----- nvinfo : EIATTR_KPARAM_INFO
	.align		4
.L_261:
        /*0018*/ 	.byte	0x04, 0x17
        /*001a*/ 	.short	(.L_263 - .L_262)
.L_262:
        /*001c*/ 	.word	0x00000000
        /*0020*/ 	.short	0x0002
        /*0022*/ 	.short	0x0010
        /*0024*/ 	.byte	0x00, 0xf5, 0x21, 0x00


	//----- nvinfo : EIATTR_KPARAM_INFO
	.align		4
.L_263:
        /*0028*/ 	.byte	0x04, 0x17
        /*002a*/ 	.short	(.L_265 - .L_264)
.L_264:
        /*002c*/ 	.word	0x00000000
        /*0030*/ 	.short	0x0001
        /*0032*/ 	.short	0x0008
        /*0034*/ 	.byte	0x00, 0xf5, 0x21, 0x00


	//----- nvinfo : EIATTR_KPARAM_INFO
	.align		4
.L_265:
        /*0038*/ 	.byte	0x04, 0x17
        /*003a*/ 	.short	(.L_267 - .L_266)
.L_266:
        /*003c*/ 	.word	0x00000000
        /*0040*/ 	.short	0x0000
        /*0042*/ 	.short	0x0000
        /*0044*/ 	.byte	0x00, 0xf5, 0x21, 0x00


	//----- nvinfo : EIATTR_SPARSE_MMA_MASK
	.align		4
.L_267:
        /*0048*/ 	.byte	0x03, 0x50
        /*004a*/ 	.short	0x0000


	//----- nvinfo : EIATTR_MAXREG_COUNT
	.align		4
        /*004c*/ 	.byte	0x03, 0x1b
        /*004e*/ 	.short	0x00ff


	//----- nvinfo : EIATTR_MERCURY_ISA_VERSION
	.align		4
        /*0050*/ 	.byte	0x03, 0x5f
        /*0052*/ 	.short	0x0101


	//----- nvinfo : EIATTR_VRC_CTA_INIT_COUNT
	.align		4
        /*0054*/ 	.byte	0x02, 0x4a
	.zero		1
	.zero		1


	//----- nvinfo : EIATTR_EXIT_INSTR_OFFSETS
	.align		4
        /*0058*/ 	.byte	0x04, 0x1c
        /*005a*/ 	.short	(.L_269 - .L_268)


	//   ....[0]....
.L_268:
        /*005c*/ 	.word	0x00000090


	//   ....[1]....
        /*0060*/ 	.word	0x000003a0


	//   ....[2]....
        /*0064*/ 	.word	0x000005d0


	//----- nvinfo : EIATTR_CRS_STACK_SIZE
	.align		4
.L_269:
        /*0068*/ 	.byte	0x04, 0x1e
        /*006a*/ 	.short	(.L_271 - .L_270)
.L_270:
        /*006c*/ 	.word	0x00000000


	//----- nvinfo : EIATTR_CBANK_PARAM_SIZE
	.align		4
.L_271:
        /*0070*/ 	.byte	0x03, 0x19
        /*0072*/ 	.short	0x001c


	//----- nvinfo : EIATTR_PARAM_CBANK
	.align		4
        /*0074*/ 	.byte	0x04, 0x0a
        /*0076*/ 	.short	(.L_273 - .L_272)
	.align		4
.L_272:
        /*0078*/ 	.word	index@(.nv.constant0.mul)
        /*007c*/ 	.short	0x0380
        /*007e*/ 	.short	0x001c


	//----- nvinfo : EIATTR_SW_WAR
	.align		4
.L_273:
        /*0080*/ 	.byte	0x04, 0x36
        /*0082*/ 	.short	(.L_275 - .L_274)
.L_274:
        /*0084*/ 	.word	0x00000008
.L_275:


//--------------------- .nv.info.sub              --------------------------
	.section	.nv.info.sub,"",@"SHT_CUDA_INFO"
	.sectionflags	@""
	.align	4


	//----- nvinfo : EIATTR_CUDA_API_VERSION
	.align		4
        /*0000*/ 	.byte	0x04, 0x37
        /*0002*/ 	.short	(.L_277 - .L_276)
.L_276:
        /*0004*/ 	.word	0x00000082


	//----- nvinfo : EIATTR_KPARAM_INFO
	.align		4
.L_277:
        /*0008*/ 	.byte	0x04, 0x17
        /*000a*/ 	.short	(.L_279 - .L_278)
.L_278:
        /*000c*/ 	.word	0x00000000
        /*0010*/ 	.short	0x0003
        /*0012*/ 	.short	0x0018
        /*0014*/ 	.byte	0x00, 0xf0, 0x11, 0x00


	//----- nvinfo : EIATTR_KPARAM_INFO
	.align		4
.L_279:
        /*0018*/ 	.byte	0x04, 0x17
        /*001a*/ 	.short	(.L_281 - .L_280)
.L_280:
        /*001c*/ 	.word	0x00000000
        /*0020*/ 	.short	0x0002
        /*0022*/ 	.short	0x0010
        /*0024*/ 	.byte	0x00, 0xf5, 0x21, 0x00


	//----- nvinfo : EIATTR_KPARAM_INFO
	.align		4
.L_281:
        /*0028*/ 	.byte	0x04, 0x17
        /*002a*/ 	.short	(.L_283 - .L_282)
.L_282:
        /*002c*/ 	.word	0x00000000
        /*0030*/ 	.short	0x0001
        /*0032*/ 	.short	0x0008
        /*0034*/ 	.byte	0x00, 0xf5, 0x21, 0x00


	//----- nvinfo : EIATTR_KPARAM_INFO
	.align		4
.L_283:
        /*0038*/ 	.byte	0x04, 0x17
        /*003a*/ 	.short	(.L_285 - .L_284)
.L_284:
        /*003c*/ 	.word	0x00000000
        /*0040*/ 	.short	0x0000
        /*0042*/ 	.short	0x0000
        /*0044*/ 	.byte	0x00, 0xf5, 0x21, 0x00


	//----- nvinfo : EIATTR_SPARSE_MMA_MASK
	.align		4
.L_285:
        /*0048*/ 	.byte	0x03, 0x50
        /*004a*/ 	.short	0x0000


	//----- nvinfo : EIATTR_MAXREG_COUNT
	.align		4
        /*004c*/ 	.byte	0x03, 0x1b
        /*004e*/ 	.short	0x00ff


	//----- nvinfo : EIATTR_MERCURY_ISA_VERSION
	.align		4
        /*0050*/ 	.byte	0x03, 0x5f
        /*0052*/ 	.short	0x0101


	//----- nvinfo : EIATTR_VRC_CTA_INIT_COUNT
	.align		4
        /*0054*/ 	.byte	0x02, 0x4a
	.zero		1
	.zero		1


	//----- nvinfo : EIATTR_EXIT_INSTR_OFFSETS
	.align		4
        /*0058*/ 	.byte	0x04, 0x1c
        /*005a*/ 	.short	(.L_287 - .L_286)


	//   ....[0]....
.L_286:
        /*005c*/ 	.word	0x00000090


	//   ....[1]....
        /*0060*/ 	.word	0x000003a0


	//   ....[2]....
        /*0064*/ 	.word	0x000005d0


	//----- nvinfo : EIATTR_CRS_STACK_SIZE
	.align		4
.L_287:
        /*0068*/ 	.byte	0x04, 0x1e
        /*006a*/ 	.short	(.L_289 - .L_288)
.L_288:
        /*006c*/ 	.word	0x00000000


	//----- nvinfo : EIATTR_CBANK_PARAM_SIZE
	.align		4
.L_289:
        /*0070*/ 	.byte	0x03, 0x19
        /*0072*/ 	.short	0x001c


	//----- nvinfo : EIATTR_PARAM_CBANK
	.align		4
        /*0074*/ 	.byte	0x04, 0x0a
        /*0076*/ 	.short	(.L_291 - .L_290)
	.align		4
.L_290:
        /*0078*/ 	.word	index@(.nv.constant0.sub)
        /*007c*/ 	.short	0x0380
        /*007e*/ 	.short	0x001c


	//----- nvinfo : EIATTR_SW_WAR
	.align		4
.L_291:
        /*0080*/ 	.byte	0x04, 0x36
        /*0082*/ 	.short	(.L_293 - .L_292)
.L_292:
        /*0084*/ 	.word	0x00000008
.L_293:


//--------------------- .nv.info.add              --------------------------
	.section	.nv.info.add,"",@"SHT_CUDA_INFO"
	.sectionflags	@""
	.align	4


	//----- nvinfo : EIATTR_CUDA_API_VERSION
	.align		4
        /*0000*/ 	.byte	0x04, 0x37
        /*0002*/ 	.short	(.L_295 - .L_294)
.L_294:
        /*0004*/ 	.word	0x00000082


	//----- nvinfo : EIATTR_KPARAM_INFO
	.align		4
.L_295:
        /*0008*/ 	.byte	0x04, 0x17
        /*000a*/ 	.short	(.L_297 - .L_296)
.L_296:
        /*000c*/ 	.word	0x00000000
        /*0010*/ 	.short	0x0003
        /*0012*/ 	.short	0x0018
        /*0014*/ 	.byte	0x00, 0xf0, 0x11, 0x00


	//----- nvinfo : EIATTR_KPARAM_INFO
	.align		4
.L_297:
        /*0018*/ 	.byte	0x04, 0x17
        /*001a*/ 	.short	(.L_299 - .L_298)
.L_298:
        /*001c*/ 	.word	0x00000000
        /*0020*/ 	.short	0x0002
        /*0022*/ 	.short	0x0010
        /*0024*/ 	.byte	0x00, 0xf5, 0x21, 0x00


	//----- nvinfo : EIATTR_KPARAM_INFO
	.align		4
.L_299:
        /*0028*/ 	.byte	0x04, 0x17
        /*002a*/ 	.short	(.L_301 - .L_300)
.L_300:
        /*002c*/ 	.word	0x00000000
        /*0030*/ 	.short	0x0001
        /*0032*/ 	.short	0x0008
        /*0034*/ 	.byte	0x00, 0xf5, 0x21, 0x00


	//----- nvinfo : EIATTR_KPARAM_INFO
	.align		4
.L_301:
        /*0038*/ 	.byte	0x04, 0x17
        /*003a*/ 	.short	(.L_303 - .L_302)
.L_302:
        /*003c*/ 	.word	0x00000000
        /*0040*/ 	.short	0x0000
        /*0042*/ 	.short	0x0000
        /*0044*/ 	.byte	0x00, 0xf5, 0x21, 0x00


	//----- nvinfo : EIATTR_SPARSE_MMA_MASK
	.align		4
.L_303:
        /*0048*/ 	.byte	0x03, 0x50
        /*004a*/ 	.short	0x0000


	//----- nvinfo : EIATTR_MAXREG_COUNT
	.align		4
        /*004c*/ 	.byte	0x03, 0x1b
        /*004e*/ 	.short	0x00ff


	//----- nvinfo : EIATTR_MERCURY_ISA_VERSION
	.align		4
        /*0050*/ 	.byte	0x03, 0x5f
        /*0052*/ 	.short	0x0101


	//----- nvinfo : EIATTR_VRC_CTA_INIT_COUNT
	.align		4
        /*0054*/ 	.byte	0x02, 0x4a
	.zero		1
	.zero		1


	//----- nvinfo : EIATTR_EXIT_INSTR_OFFSETS
	.align		4
        /*0058*/ 	.byte	0x04, 0x1c
        /*005a*/ 	.short	(.L_305 - .L_304)


	//   ....[0]....
.L_304:
        /*005c*/ 	.word	0x00000090


	//   ....[1]....
        /*0060*/ 	.word	0x000003a0


	//   ....[2]....
        /*0064*/ 	.word	0x000005d0


	//----- nvinfo : EIATTR_CRS_STACK_SIZE
	.align		4
.L_305:
        /*0068*/ 	.byte	0x04, 0x1e
        /*006a*/ 	.short	(.L_307 - .L_306)
.L_306:
        /*006c*/ 	.word	0x00000000


	//----- nvinfo : EIATTR_CBANK_PARAM_SIZE
	.align		4
.L_307:
        /*0070*/ 	.byte	0x03, 0x19
        /*0072*/ 	.short	0x001c


	//----- nvinfo : EIATTR_PARAM_CBANK
	.align		4
        /*0074*/ 	.byte	0x04, 0x0a
        /*0076*/ 	.short	(.L_309 - .L_308)
	.align		4
.L_308:
        /*0078*/ 	.word	index@(.nv.constant0.add)
        /*007c*/ 	.short	0x0380
        /*007e*/ 	.short	0x001c


	//----- nvinfo : EIATTR_SW_WAR
	.align		4
.L_309:
        /*0080*/ 	.byte	0x04, 0x36
        /*0082*/ 	.short	(.L_311 - .L_310)
.L_310:
        /*0084*/ 	.word	0x00000008
.L_311:


//--------------------- .nv.callgraph             --------------------------
	.section	.nv.callgraph,"",@"SHT_CUDA_CALLGRAPH"
	.align	4
	.sectionentsize	8
	.align		4
        /*0000*/ 	.word	0x00000000
	.align		4
        /*0004*/ 	.word	0xffffffff
	.align		4
        /*0008*/ 	.word	0x00000000
	.align		4
        /*000c*/ 	.word	0xfffffffe
	.align		4
        /*0010*/ 	.word	0x00000000
	.align		4
        /*0014*/ 	.word	0xfffffffd
	.align		4
        /*0018*/ 	.word	0x00000000
	.align		4
        /*001c*/ 	.word	0xfffffffc


//--------------------- .text.vec3_get_z          --------------------------
	.section	.text.vec3_get_z,"ax",@progbits
	.align	128
        .global         vec3_get_z
        .type           vec3_get_z,@function
        .size           vec3_get_z,(.L_x_205 - vec3_get_z)
        .other          vec3_get_z,@"STO_CUDA_ENTRY STV_DEFAULT"
vec3_get_z:
.text.vec3_get_z:
[----:B------:R-:W-:Y:S01]  /*0000*/  LDC R1, c[0x0][0x37c] ;  /* 0x0000df00ff017b82 */ /* 0x000fe20000000800 */
[----:B------:R-:W0:Y:S07]  /*0010*/  S2R R7, SR_TID.X ;  /* 0x0000000000077919 */ /* 0x000e2e0000002100 */
[----:B------:R-:W0:Y:S01]  /*0020*/  S2UR UR4, SR_CTAID.X ;  /* 0x00000000000479c3 */ /* 0x000e220000002500 */
[----:B------:R-:W1:Y:S07]  /*0030*/  LDCU UR6, c[0x0][0x390] ;  /* 0x00007200ff0677ac */ /* 0x000e6e0008000800 */
[----:B------:R-:W0:Y:S01]  /*0040*/  LDC R0, c[0x0][0x360] ;  /* 0x0000d800ff007b82 */ /* 0x000e220000000800 */
[----:B------:R-:W2:Y:S01]  /*0050*/  LDCU UR5, c[0x0][0x370] ;  /* 0x00006e00ff0577ac */ /* 0x000ea20008000800 */
[----:B0-----:R-:W-:-:S02]  /*0060*/  IMAD R7, R0, UR4, R7 ;  /* 0x0000000400077c24 */ /* 0x001fc4000f8e0207 */
[----:B--2---:R-:W-:-:S03]  /*0070*/  IMAD R0, R0, UR5, RZ ;  /* 0x0000000500007c24 */ /* 0x004fc6000f8e02ff */
[----:B-1----:R-:W-:-:S13]  /*0080*/  ISETP.GE.AND P0, PT, R7, UR6, PT ;  /* 0x0000000607007c0c */ /* 0x002fda000bf06270 */
[----:B------:R-:W-:Y:S05]  /*0090*/  @P0 EXIT ;  /* 0x000000000000094d */ /* 0x000fea0003800000 */
[----:B------:R-:W0:Y:S01]  /*00a0*/  I2F.U32.RP R8, R0 ;  /* 0x0000000000087306 */ /* 0x000e220000209000 */
[C---:B------:R-:W-:Y:S01]  /*00b0*/  IMAD.IADD R4, R0.reuse, 0x1, R7 ;  /* 0x0000000100047824 */ /* 0x040fe200078e0207 */
[----:B------:R-:W-:Y:S01]  /*00c0*/  IADD3 R9, PT, PT, RZ, -R0, RZ ;  /* 0x80000000ff097210 */ /* 0x000fe20007ffe0ff */
[----:B------:R-:W1:Y:S01]  /*00d0*/  LDCU.64 UR4, c[0x0][0x358] ;  /* 0x00006b00ff0477ac */ /* 0x000e620008000a00 */
[----:B------:R-:W-:Y:S01]  /*00e0*/  ISETP.NE.U32.AND P2, PT, R0, RZ, PT ;  /* 0x000000ff0000720c */ /* 0x000fe20003f45070 */
[----:B------:R-:W-:Y:S01]  /*00f0*/  BSSY.RECONVERGENT B0, `(.L_x_0) ;  /* 0x000002a000007945 */ /* 0x000fe20003800200 */
[C---:B------:R-:W-:Y:S02]  /*0100*/  ISETP.GE.AND P0, PT, R4.reuse, UR6, PT ;  /* 0x0000000604007c0c */ /* 0x040fe4000bf06270 */
[----:B------:R-:W-:Y:S02]  /*0110*/  VIMNMX R5, PT, PT, R4, UR6, !PT ;  /* 0x0000000604057c48 */ /* 0x000fe4000ffe0100 */
[----:B------:R-:W-:-:S04]  /*0120*/  SEL R6, RZ, 0x1, P0 ;  /* 0x00000001ff067807 */ /* 0x000fc80000000000 */
[----:B------:R-:W-:Y:S01]  /*0130*/  IADD3 R5, PT, PT, R5, -R4, -R6 ;  /* 0x8000000405057210 */ /* 0x000fe20007ffe806 */
[----:B0-----:R-:W0:Y:S02]  /*0140*/  MUFU.RCP R8, R8 ;  /* 0x0000000800087308 */ /* 0x001e240000001000 */
[----:B0-----:R-:W-:-:S06]  /*0150*/  IADD3 R2, PT, PT, R8, 0xffffffe, RZ ;  /* 0x0ffffffe08027810 */ /* 0x001fcc0007ffe0ff */
[----:B------:R0:W2:Y:S02]  /*0160*/  F2I.FTZ.U32.TRUNC.NTZ R3, R2 ;  /* 0x0000000200037305 */ /* 0x0000a4000021f000 */
[----:B0-----:R-:W-:Y:S02]  /*0170*/  HFMA2 R2, -RZ, RZ, 0, 0 ;  /* 0x00000000ff027431 */ /* 0x001fe400000001ff */
[----:B--2---:R-:W-:-:S04]  /*0180*/  IMAD R9, R9, R3, RZ ;  /* 0x0000000309097224 */ /* 0x004fc800078e02ff */
[----:B------:R-:W-:-:S06]  /*0190*/  IMAD.HI.U32 R8, R3, R9, R2 ;  /* 0x0000000903087227 */ /* 0x000fcc00078e0002 */
[----:B------:R-:W-:-:S04]  /*01a0*/  IMAD.HI.U32 R9, R8, R5, RZ ;  /* 0x0000000508097227 */ /* 0x000fc800078e00ff */
[----:B------:R-:W-:-:S04]  /*01b0*/  IMAD.MOV R2, RZ, RZ, -R9 ;  /* 0x000000ffff027224 */ /* 0x000fc800078e0a09 */
[----:B------:R-:W-:Y:S02]  /*01c0*/  IMAD R5, R0, R2, R5 ;  /* 0x0000000200057224 */ /* 0x000fe400078e0205 */
[----:B------:R-:W0:Y:S03]  /*01d0*/  LDC.64 R2, c[0x0][0x388] ;  /* 0x0000e200ff027b82 */ /* 0x000e260000000a00 */
[----:B------:R-:W-:-:S13]  /*01e0*/  ISETP.GE.U32.AND P0, PT, R5, R0, PT ;  /* 0x000000000500720c */ /* 0x000fda0003f06070 */
[----:B------:R-:W-:Y:S01]  /*01f0*/  @P0 IADD3 R5, PT, PT, -R0, R5, RZ ;  /* 0x0000000500050210 */ /* 0x000fe20007ffe1ff */
[----:B------:R-:W-:-:S03]  /*0200*/  @P0 VIADD R9, R9, 0x1 ;  /* 0x0000000109090836 */ /* 0x000fc60000000000 */
[----:B------:R-:W-:Y:S02]  /*0210*/  ISETP.GE.U32.AND P1, PT, R5, R0, PT ;  /* 0x000000000500720c */ /* 0x000fe40003f26070 */
[----:B------:R-:W2:Y:S11]  /*0220*/  LDC.64 R4, c[0x0][0x380] ;  /* 0x0000e000ff047b82 */ /* 0x000eb60000000a00 */
[----:B------:R-:W-:-:S02]  /*0230*/  @P1 IADD3 R9, PT, PT, R9, 0x1, RZ ;  /* 0x0000000109091810 */ /* 0x000fc40007ffe0ff */
[----:B------:R-:W-:-:S05]  /*0240*/  @!P2 LOP3.LUT R9, RZ, R0, RZ, 0x33, !PT ;  /* 0x00000000ff09a212 */ /* 0x000fca00078e33ff */
[----:B------:R-:W-:-:S05]  /*0250*/  IMAD.IADD R6, R6, 0x1, R9 ;  /* 0x0000000106067824 */ /* 0x000fca00078e0209 */
[C---:B------:R-:W-:Y:S02]  /*0260*/  LOP3.LUT R8, R6.reuse, 0x3, RZ, 0xc0, !PT ;  /* 0x0000000306087812 */ /* 0x040fe400078ec0ff */
[----:B------:R-:W-:Y:S02]  /*0270*/  ISETP.GE.U32.AND P0, PT, R6, 0x3, PT ;  /* 0x000000030600780c */ /* 0x000fe40003f06070 */
[----:B------:R-:W-:-:S13]  /*0280*/  ISETP.NE.AND P1, PT, R8, 0x3, PT ;  /* 0x000000030800780c */ /* 0x000fda0003f25270 */
[----:B01----:R-:W-:Y:S05]  /*0290*/  @!P1 BRA `(.L_x_1) ;  /* 0x00000000003c9947 */ /* 0x003fea0003800000 */
[----:B------:R-:W0:Y:S01]  /*02a0*/  LDC.64 R12, c[0x0][0x380] ;  /* 0x0000e000ff0c7b82 */ /* 0x000e220000000a00 */
[----:B------:R-:W-:-:S04]  /*02b0*/  IADD3 R6, PT, PT, R6, 0x1, RZ ;  /* 0x0000000106067810 */ /* 0x000fc80007ffe0ff */
[----:B------:R-:W-:-:S03]  /*02c0*/  LOP3.LUT R6, R6, 0x3, RZ, 0xc0, !PT ;  /* 0x0000000306067812 */ /* 0x000fc600078ec0ff */
[----:B------:R-:W1:Y:S01]  /*02d0*/  LDC.64 R14, c[0x0][0x388] ;  /* 0x0000e200ff0e7b82 */ /* 0x000e620000000a00 */
[----:B------:R-:W-:Y:S02]  /*02e0*/  IADD3 R6, PT, PT, -R6, RZ, RZ ;  /* 0x000000ff06067210 */ /* 0x000fe40007ffe1ff */
[----:B0-----:R-:W-:-:S05]  /*02f0*/  IADD3 R12, P1, PT, R12, 0x8, RZ ;  /* 0x000000080c0c7810 */ /* 0x001fca0007f3e0ff */
[----:B------:R-:W-:-:S08]  /*0300*/  IMAD.X R13, RZ, RZ, R13, P1 ;  /* 0x000000ffff0d7224 */ /* 0x000fd000008e060d */
.L_x_2:
[----:B0-----:R-:W-:-:S06]  /*0310*/  IMAD.WIDE R10, R7, 0xc, R12 ;  /* 0x0000000c070a7825 */ /* 0x001fcc00078e020c */
[----:B------:R-:W3:Y:S01]  /*0320*/  LDG.E R11, desc[UR4][R10.64] ;  /* 0x000000040a0b7981 */ /* 0x000ee2000c1e1900 */
[----:B-1----:R-:W-:Y:S01]  /*0330*/  IMAD.WIDE R8, R7, 0x4, R14 ;  /* 0x0000000407087825 */ /* 0x002fe200078e020e */
[----:B------:R-:W-:-:S03]  /*0340*/  IADD3 R7, PT, PT, R0, R7, RZ ;  /* 0x0000000700077210 */ /* 0x000fc60007ffe0ff */
[----:B------:R-:W-:-:S05]  /*0350*/  VIADD R6, R6, 0x1 ;  /* 0x0000000106067836 */ /* 0x000fca0000000000 */
[----:B------:R-:W-:Y:S01]  /*0360*/  ISETP.NE.AND P1, PT, R6, RZ, PT ;  /* 0x000000ff0600720c */ /* 0x000fe20003f25270 */
[----:B---3--:R0:W-:-:S12]  /*0370*/  STG.E desc[UR4][R8.64], R11 ;  /* 0x0000000b08007986 */ /* 0x0081d8000c101904 */
[----:B------:R-:W-:Y:S05]  /*0380*/  @P1 BRA `(.L_x_2) ;  /* 0xfffffffc00e01947 */ /* 0x000fea000383ffff */
.L_x_1:
[----:B------:R-:W-:Y:S05]  /*0390*/  BSYNC.RECONVERGENT B0 ;  /* 0x0000000000007941 */ /* 0x000fea0003800200 */
.L_x_0:
[----:B------:R-:W-:Y:S05]  /*03a0*/  @!P0 EXIT ;  /* 0x000000000000894d */ /* 0x000fea0003800000 */
.L_x_3:
[----:B012---:R-:W-:-:S05]  /*03b0*/  IMAD.WIDE R8, R7, 0xc, R4 ;  /* 0x0000000c07087825 */ /* 0x007fca00078e0204 */
[----:B------:R-:W2:Y:S01]  /*03c0*/  LDG.E R23, desc[UR4][R8.64+0x8] ;  /* 0x0000080408177981 */ /* 0x000ea2000c1e1900 */
[----:B------:R-:W-:-:S04]  /*03d0*/  IMAD.WIDE R20, R7, 0x4, R2 ;  /* 0x0000000407147825 */ /* 0x000fc800078e0202 */
[C---:B------:R-:W-:Y:S01]  /*03e0*/  IMAD.WIDE R14, R0.reuse, 0xc, R8 ;  /* 0x0000000c000e7825 */ /* 0x040fe200078e0208 */
[----:B--2---:R1:W-:Y:S04]  /*03f0*/  STG.E desc[UR4][R20.64], R23 ;  /* 0x0000001714007986 */ /* 0x0043e8000c101904 */
[----:B------:R-:W2:Y:S01]  /*0400*/  LDG.E R25, desc[UR4][R14.64+0x8] ;  /* 0x000008040e197981 */ /* 0x000ea2000c1e1900 */
[----:B------:R-:W-:-:S04]  /*0410*/  IMAD.WIDE R10, R0, 0x4, R20 ;  /* 0x00000004000a7825 */ /* 0x000fc800078e0214 */
[C---:B------:R-:W-:Y:S01]  /*0420*/  IMAD.WIDE R16, R0.reuse, 0xc, R14 ;  /* 0x0000000c00107825 */ /* 0x040fe200078e020e */
[----:B--2---:R1:W-:Y:S04]  /*0430*/  STG.E desc[UR4][R10.64], R25 ;  /* 0x000000190a007986 */ /* 0x0043e8000c101904 */
[----:B------:R-:W2:Y:S01]  /*0440*/  LDG.E R27, desc[UR4][R16.64+0x8] ;  /* 0x00000804101b7981 */ /* 0x000ea2000c1e1900 */
[----:B------:R-:W-:-:S04]  /*0450*/  IMAD.WIDE R12, R0, 0x4, R10 ;  /* 0x00000004000c7825 */ /* 0x000fc800078e020a */
[C---:B------:R-:W-:Y:S01]  /*0460*/  IMAD.WIDE R18, R0.reuse, 0xc, R16 ;  /* 0x0000000c00127825 */ /* 0x040fe200078e0210 */
[----:B--2---:R1:W-:Y:S05]  /*0470*/  STG.E desc[UR4][R12.64], R27 ;  /* 0x0000001b0c007986 */ /* 0x0043ea000c101904 */
[----:B------:R-:W2:Y:S01]  /*0480*/  LDG.E R19, desc[UR4][R18.64+0x8] ;  /* 0x0000080412137981 */ /* 0x000ea2000c1e1900 */
[----:B------:R-:W-:-:S04]  /*0490*/  IMAD.WIDE R8, R0, 0x4, R12 ;  /* 0x0000000400087825 */ /* 0x000fc800078e020c */
[----:B------:R-:W-:-:S05]  /*04a0*/  IMAD R7, R0, 0x4, R7 ;  /* 0x0000000400077824 */ /* 0x000fca00078e0207 */
[----:B------:R-:W-:Y:S01]  /*04b0*/  ISETP.GE.AND P0, PT, R7, UR6, PT ;  /* 0x0000000607007c0c */ /* 0x000fe2000bf06270 */
[----:B--2---:R1:W-:-:S12]  /*04c0*/  STG.E desc[UR4][R8.64], R19 ;  /* 0x0000001308007986 */ /* 0x0043d8000c101904 */
[----:B------:R-:W-:Y:S05]  /*04d0*/  @!P0 BRA `(.L_x_3) ;  /* 0xfffffffc00b48947 */ /* 0x000fea000383ffff */
[----:B------:R-:W-:Y:S05]  /*04e0*/  EXIT ;  /* 0x000000000000794d */ /* 0x000fea0003800000 */
.L_x_4:
[----:B------:R-:W-:-:S00]  /*04f0*/  BRA `(.L_x_4) ;  /* 0xfffffffc00fc7947 */ /* 0x000fc0000383ffff */
[----:B------:R-:W-:-:S00]  /*0500*/  NOP ;  /* 0x0000000000007918 */ /* 0x000fc00000000000 */
[----:B------:R-:W-:-:S00]  /*0510*/  NOP ;  /* 0x0000000000007918 */ /* 0x000fc00000000000 */
[----:B------:R-:W-:-:S00]  /*0520*/  NOP ;  /* 0x0000000000007918 */ /* 0x000fc00000000000 */
[----:B------:R-:W-:-:S00]  /*0530*/  NOP ;  /* 0x0000000000007918 */ /* 0x000fc00000000000 */
[----:B------:R-:W-:-:S00]  /*0540*/  NOP ;  /* 0x0000000000007918 */ /* 0x000fc00000000000 */
[----:B------:R-:W-:-:S00]  /*0550*/  NOP ;  /* 0x0000000000007918 */ /* 0x000fc00000000000 */
[----:B------:R-:W-:-:S00]  /*0560*/  NOP ;  /* 0x0000000000007918 */ /* 0x000fc00000000000 */
[----:B------:R-:W-:-:S00]  /*0570*/  NOP ;  /* 0x0000000000007918 */ /* 0x000fc00000000000 */
.L_x_205:


//--------------------- .text.vec3_get_y          --------------------------
	.section	.text.vec3_get_y,"ax",@progbits
	.align	128
        .global         vec3_get_y
        .type           vec3_get_y,@function
        .size           vec3_get_y,(.L_x_206 - vec3_get_y)
        .other          vec3_get_y,@"STO_CUDA_ENTRY STV_DEFAULT"
vec3_get_y:
.text.vec3_get_y:
        /* <DEDUP_REMOVED lines=49> */
.L_x_7:
        /* <DEDUP_REMOVED lines=8> */
.L_x_6:
[----:B------:R-:W-:Y:S05]  /*0390*/  BSYNC.RECONVERGENT B0 ;  /* 0x0000000000007941 */ /* 0x000fea0003800200 */
.L_x_5:
[----:B------:R-:W-:Y:S05]  /*03a0*/  @!P0 EXIT ;  /* 0x000000000000894d */ /* 0x000fea0003800000 */
.L_x_8:
        /* <DEDUP_REMOVED lines=20> */
.L_x_9:
        /* <DEDUP_REMOVED lines=9> */
.L_x_206:


//--------------------- .text.vec3_get_x          --------------------------
	.section	.text.vec3_get_x,"ax",@progbits
	.align	128
        .global         vec3_get_x
        .type           vec3_get_x,@function
        .size           vec3_get_x,(.L_x_207 - vec3_get_x)
        .other          vec3_get_x,@"STO_CUDA_ENTRY STV_DEFAULT"
vec3_get_x:
.text.vec3_get_x:
        /* <DEDUP_REMOVED lines=11> */
[C---:B------:R-:W-:Y:S01]  /*00b0*/  IADD3 R4, PT, PT, R0.reuse, R7, RZ ;  /* 0x0000000700047210 */ /* 0x040fe20007ffe0ff */
[----:B------:R-:W-:Y:S01]  /*00c0*/  IMAD.MOV R9, RZ, RZ, -R0 ;  /* 0x000000ffff097224 */ /* 0x000fe200078e0a00 */
[----:B------:R-:W-:Y:S01]  /*00d0*/  ISETP.NE.U32.AND P2, PT, R0, RZ, PT ;  /* 0x000000ff0000720c */ /* 0x000fe20003f45070 */
[----:B------:R-:W1:Y:S01]  /*00e0*/  LDCU.64 UR4, c[0x0][0x358] ;  /* 0x00006b00ff0477ac */ /* 0x000e620008000a00 */
[C---:B------:R-:W-:Y:S01]  /*00f0*/  ISETP.GE.AND P0, PT, R4.reuse, UR6, PT ;  /* 0x0000000604007c0c */ /* 0x040fe2000bf06270 */
[----:B------:R-:W-:Y:S01]  /*0100*/  BSSY.RECONVERGENT B0, `(.L_x_10) ;  /* 0x0000027000007945 */ /* 0x000fe20003800200 */
[----:B------:R-:W-:Y:S02]  /*0110*/  VIMNMX R5, PT, PT, R4, UR6, !PT ;  /* 0x0000000604057c48 */ /* 0x000fe4000ffe0100 */
[----:B------:R-:W-:-:S04]  /*0120*/  SEL R6, RZ, 0x1, P0 ;  /* 0x00000001ff067807 */ /* 0x000fc80000000000 */
[----:B------:R-:W-:Y:S01]  /*0130*/  IADD3 R5, PT, PT, R5, -R4, -R6 ;  /* 0x8000000405057210 */ /* 0x000fe20007ffe806 */
[----:B0-----:R-:W0:Y:S02]  /*0140*/  MUFU.RCP R8, R8 ;  /* 0x0000000800087308 */ /* 0x001e240000001000 */
[----:B0-----:R-:W-:-:S06]  /*0150*/  IADD3 R2, PT, PT, R8, 0xffffffe, RZ ;  /* 0x0ffffffe08027810 */ /* 0x001fcc0007ffe0ff */
[----:B------:R0:W2:Y:S02]  /*0160*/  F2I.FTZ.U32.TRUNC.NTZ R3, R2 ;  /* 0x0000000200037305 */ /* 0x0000a4000021f000 */
[----:B0-----:R-:W-:Y:S02]  /*0170*/  IMAD.MOV.U32 R2, RZ, RZ, RZ ;  /* 0x000000ffff027224 */ /* 0x001fe400078e00ff */
[----:B--2---:R-:W-:-:S04]  /*0180*/  IMAD R9, R9, R3, RZ ;  /* 0x0000000309097224 */ /* 0x004fc800078e02ff */
[----:B------:R-:W-:-:S06]  /*0190*/  IMAD.HI.U32 R8, R3, R9, R2 ;  /* 0x0000000903087227 */ /* 0x000fcc00078e0002 */
[----:B------:R-:W-:-:S05]  /*01a0*/  IMAD.HI.U32 R9, R8, R5, RZ ;  /* 0x0000000508097227 */ /* 0x000fca00078e00ff */
[----:B------:R-:W-:-:S05]  /*01b0*/  IADD3 R2, PT, PT, -R9, RZ, RZ ;  /* 0x000000ff09027210 */ /* 0x000fca0007ffe1ff */
[----:B------:R-:W-:Y:S02]  /*01c0*/  IMAD R5, R0, R2, R5 ;  /* 0x0000000200057224 */ /* 0x000fe400078e0205 */
[----:B------:R-:W0:Y:S03]  /*01d0*/  LDC.64 R2, c[0x0][0x388] ;  /* 0x0000e200ff027b82 */ /* 0x000e260000000a00 */
[----:B------:R-:W-:-:S13]  /*01e0*/  ISETP.GE.U32.AND P0, PT, R5, R0, PT ;  /* 0x000000000500720c */ /* 0x000fda0003f06070 */
[----:B------:R-:W-:Y:S01]  /*01f0*/  @P0 IMAD.IADD R5, R5, 0x1, -R0 ;  /* 0x0000000105050824 */ /* 0x000fe200078e0a00 */
[----:B------:R-:W-:-:S04]  /*0200*/  @P0 IADD3 R9, PT, PT, R9, 0x1, RZ ;  /* 0x0000000109090810 */ /* 0x000fc80007ffe0ff */
[-C--:B------:R-:W-:Y:S02]  /*0210*/  ISETP.GE.U32.AND P1, PT, R5, R0.reuse, PT ;  /* 0x000000000500720c */ /* 0x080fe40003f26070 */
[----:B------:R-:W2:Y:S11]  /*0220*/  LDC.64 R4, c[0x0][0x380] ;  /* 0x0000e000ff047b82 */ /* 0x000eb60000000a00 */
[----:B------:R-:W-:Y:S01]  /*0230*/  @P1 VIADD R9, R9, 0x1 ;  /* 0x0000000109091836 */ /* 0x000fe20000000000 */
[----:B------:R-:W-:-:S04]  /*0240*/  @!P2 LOP3.LUT R9, RZ, R0, RZ, 0x33, !PT ;  /* 0x00000000ff09a212 */ /* 0x000fc800078e33ff */
[----:B------:R-:W-:-:S04]  /*0250*/  IADD3 R6, PT, PT, R6, R9, RZ ;  /* 0x0000000906067210 */ /* 0x000fc80007ffe0ff */
[C---:B------:R-:W-:Y:S02]  /*0260*/  LOP3.LUT R8, R6.reuse, 0x3, RZ, 0xc0, !PT ;  /* 0x0000000306087812 */ /* 0x040fe400078ec0ff */
[----:B------:R-:W-:Y:S02]  /*0270*/  ISETP.GE.U32.AND P1, PT, R6, 0x3, PT ;  /* 0x000000030600780c */ /* 0x000fe40003f26070 */
[----:B------:R-:W-:-:S13]  /*0280*/  ISETP.NE.AND P0, PT, R8, 0x3, PT ;  /* 0x000000030800780c */ /* 0x000fda0003f05270 */
[----:B01----:R-:W-:Y:S05]  /*0290*/  @!P0 BRA `(.L_x_11) ;  /* 0x0000000000348947 */ /* 0x003fea0003800000 */
[----:B------:R-:W0:Y:S01]  /*02a0*/  LDC.64 R14, c[0x0][0x380] ;  /* 0x0000e000ff0e7b82 */ /* 0x000e220000000a00 */
[----:B------:R-:W-:-:S05]  /*02b0*/  VIADD R6, R6, 0x1 ;  /* 0x0000000106067836 */ /* 0x000fca0000000000 */
[----:B------:R-:W-:Y:S02]  /*02c0*/  LOP3.LUT R6, R6, 0x3, RZ, 0xc0, !PT ;  /* 0x0000000306067812 */ /* 0x000fe400078ec0ff */
[----:B------:R-:W1:Y:S02]  /*02d0*/  LDC.64 R12, c[0x0][0x388] ;  /* 0x0000e200ff0c7b82 */ /* 0x000e640000000a00 */
[----:B------:R-:W-:-:S07]  /*02e0*/  IADD3 R6, PT, PT, -R6, RZ, RZ ;  /* 0x000000ff06067210 */ /* 0x000fce0007ffe1ff */
.L_x_12:
[----:B0--3--:R-:W-:-:S06]  /*02f0*/  IMAD.WIDE R10, R7, 0xc, R14 ;  /* 0x0000000c070a7825 */ /* 0x009fcc00078e020e */
[----:B------:R-:W3:Y:S01]  /*0300*/  LDG.E R11, desc[UR4][R10.64] ;  /* 0x000000040a0b7981 */ /* 0x000ee2000c1e1900 */
[----:B-1----:R-:W-:Y:S01]  /*0310*/  IMAD.WIDE R8, R7, 0x4, R12 ;  /* 0x0000000407087825 */ /* 0x002fe200078e020c */
[----:B------:R-:W-:-:S03]  /*0320*/  IADD3 R7, PT, PT, R0, R7, RZ ;  /* 0x0000000700077210 */ /* 0x000fc60007ffe0ff */
[----:B------:R-:W-:-:S05]  /*0330*/  VIADD R6, R6, 0x1 ;  /* 0x0000000106067836 */ /* 0x000fca0000000000 */
[----:B------:R-:W-:Y:S01]  /*0340*/  ISETP.NE.AND P0, PT, R6, RZ, PT ;  /* 0x000000ff0600720c */ /* 0x000fe20003f05270 */
[----:B---3--:R3:W-:-:S12]  /*0350*/  STG.E desc[UR4][R8.64], R11 ;  /* 0x0000000b08007986 */ /* 0x0087d8000c101904 */
[----:B------:R-:W-:Y:S05]  /*0360*/  @P0 BRA `(.L_x_12) ;  /* 0xfffffffc00e00947 */ /* 0x000fea000383ffff */
.L_x_11:
[----:B------:R-:W-:Y:S05]  /*0370*/  BSYNC.RECONVERGENT B0 ;  /* 0x0000000000007941 */ /* 0x000fea0003800200 */
.L_x_10:
[----:B------:R-:W-:Y:S05]  /*0380*/  @!P1 EXIT ;  /* 0x000000000000994d */ /* 0x000fea0003800000 */
.L_x_13:
[----:B0-2---:R-:W-:-:S05]  /*0390*/  IMAD.WIDE R18, R7, 0xc, R4 ;  /* 0x0000000c07127825 */ /* 0x005fca00078e0204 */
[----:B------:R-:W2:Y:S01]  /*03a0*/  LDG.E R23, desc[UR4][R18.64] ;  /* 0x0000000412177981 */ /* 0x000ea2000c1e1900 */
[----:B------:R-:W-:-:S04]  /*03b0*/  IMAD.WIDE R20, R7, 0x4, R2 ;  /* 0x0000000407147825 */ /* 0x000fc800078e0202 */
[C---:B---3--:R-:W-:Y:S01]  /*03c0*/  IMAD.WIDE R8, R0.reuse, 0xc, R18 ;  /* 0x0000000c00087825 */ /* 0x048fe200078e0212 */
        /* <DEDUP_REMOVED lines=10> */
[C---:B------:R-:W-:Y:S01]  /*0470*/  IMAD.WIDE R18, R0.reuse, 0x4, R14 ;  /* 0x0000000400127825 */ /* 0x040fe200078e020e */
[----:B------:R-:W-:-:S04]  /*0480*/  LEA R7, R0, R7, 0x2 ;  /* 0x0000000700077211 */ /* 0x000fc800078e10ff */
[----:B------:R-:W-:Y:S01]  /*0490*/  ISETP.GE.AND P0, PT, R7, UR6, PT ;  /* 0x0000000607007c0c */ /* 0x000fe2000bf06270 */
[----:B--2---:R0:W-:-:S12]  /*04a0*/  STG.E desc[UR4][R18.64], R17 ;  /* 0x0000001112007986 */ /* 0x0041d8000c101904 */
[----:B------:R-:W-:Y:S05]  /*04b0*/  @!P0 BRA `(.L_x_13) ;  /* 0xfffffffc00b48947 */ /* 0x000fea000383ffff */
[----:B------:R-:W-:Y:S05]  /*04c0*/  EXIT ;  /* 0x000000000000794d */ /* 0x000fea0003800000 */
.L_x_14:
        /* <DEDUP_REMOVED lines=11> */
.L_x_207:


//--------------------- .text.vec3_normalize      --------------------------
	.section	.text.vec3_normalize,"ax",@progbits
	.align	128
        .global         vec3_normalize
        .type           vec3_normalize,@function
        .size           vec3_normalize,(.L_x_201 - vec3_normalize)
        .other          vec3_normalize,@"STO_CUDA_ENTRY STV_DEFAULT"
vec3_normalize:
.text.vec3_normalize:
        /* <DEDUP_REMOVED lines=12> */
[----:B------:R-:W1:Y:S01]  /*00c0*/  LDCU.64 UR4, c[0x0][0x358] ;  /* 0x00006b00ff0477ac */ /* 0x000e620008000a00 */
[----:B------:R-:W-:Y:S01]  /*00d0*/  IADD3 R9, PT, PT, RZ, -R5, RZ ;  /* 0x80000005ff097210 */ /* 0x000fe20007ffe0ff */
[----:B------:R-:W-:Y:S01]  /*00e0*/  BSSY.RECONVERGENT B2, `(.L_x_15) ;  /* 0x000006c000027945 */ /* 0x000fe20003800200 */
[C---:B------:R-:W-:Y:S02]  /*00f0*/  ISETP.GE.AND P0, PT, R0.reuse, UR6, PT ;  /* 0x0000000600007c0c */ /* 0x040fe4000bf06270 */
[----:B------:R-:W-:Y:S02]  /*0100*/  VIMNMX R7, PT, PT, R0, UR6, !PT ;  /* 0x0000000600077c48 */ /* 0x000fe4000ffe0100 */
[----:B------:R-:W-:Y:S02]  /*0110*/  SEL R19, RZ, 0x1, P0 ;  /* 0x00000001ff137807 */ /* 0x000fe40000000000 */
[----:B------:R-:W-:-:S02]  /*0120*/  ISETP.NE.U32.AND P2, PT, R5, RZ, PT ;  /* 0x000000ff0500720c */ /* 0x000fc40003f45070 */
        /* <DEDUP_REMOVED lines=9> */
[----:B------:R-:W-:-:S05]  /*01c0*/  IMAD R0, R5, R3, R0 ;  /* 0x0000000305007224 */ /* 0x000fca00078e0200 */
[----:B------:R-:W-:-:S13]  /*01d0*/  ISETP.GE.U32.AND P0, PT, R0, R5, PT ;  /* 0x000000050000720c */ /* 0x000fda0003f06070 */
[----:B------:R-:W-:Y:S02]  /*01e0*/  @P0 IADD3 R0, PT, PT, -R5, R0, RZ ;  /* 0x0000000005000210 */ /* 0x000fe40007ffe1ff */
[----:B------:R-:W-:Y:S02]  /*01f0*/  @P0 IADD3 R2, PT, PT, R2, 0x1, RZ ;  /* 0x0000000102020810 */ /* 0x000fe40007ffe0ff */
[----:B------:R-:W-:-:S13]  /*0200*/  ISETP.GE.U32.AND P1, PT, R0, R5, PT ;  /* 0x000000050000720c */ /* 0x000fda0003f26070 */
[----:B------:R-:W-:Y:S01]  /*0210*/  @P1 VIADD R2, R2, 0x1 ;  /* 0x0000000102021836 */ /* 0x000fe20000000000 */
[----:B------:R-:W-:-:S04]  /*0220*/  @!P2 LOP3.LUT R2, RZ, R5, RZ, 0x33, !PT ;  /* 0x00000005ff02a212 */ /* 0x000fc800078e33ff */
[----:B------:R-:W-:-:S04]  /*0230*/  IADD3 R19, PT, PT, R19, R2, RZ ;  /* 0x0000000213137210 */ /* 0x000fc80007ffe0ff */
[----:B------:R-:W-:-:S04]  /*0240*/  LOP3.LUT R0, R19, 0x3, RZ, 0xc0, !PT ;  /* 0x0000000313007812 */ /* 0x000fc800078ec0ff */
[----:B------:R-:W-:-:S13]  /*0250*/  ISETP.NE.AND P0, PT, R0, 0x3, PT ;  /* 0x000000030000780c */ /* 0x000fda0003f05270 */
[----:B-1----:R-:W-:Y:S05]  /*0260*/  @!P0 BRA `(.L_x_16) ;  /* 0x00000004004c8947 */ /* 0x002fea0003800000 */
[----:B------:R-:W0:Y:S01]  /*0270*/  LDC.64 R14, c[0x0][0x388] ;  /* 0x0000e200ff0e7b82 */ /* 0x000e220000000a00 */
[----:B------:R-:W-:-:S04]  /*0280*/  IADD3 R0, PT, PT, R19, 0x1, RZ ;  /* 0x0000000113007810 */ /* 0x000fc80007ffe0ff */
[----:B------:R-:W-:-:S03]  /*0290*/  LOP3.LUT R0, R0, 0x3, RZ, 0xc0, !PT ;  /* 0x0000000300007812 */ /* 0x000fc600078ec0ff */
[----:B------:R-:W1:Y:S01]  /*02a0*/  LDC.64 R16, c[0x0][0x380] ;  /* 0x0000e000ff107b82 */ /* 0x000e620000000a00 */
[----:B------:R-:W-:Y:S02]  /*02b0*/  IADD3 R20, PT, PT, -R0, RZ, RZ ;  /* 0x000000ff00147210 */ /* 0x000fe40007ffe1ff */
[----:B0-----:R-:W-:-:S05]  /*02c0*/  IADD3 R14, P0, PT, R14, 0x8, RZ ;  /* 0x000000080e0e7810 */ /* 0x001fca0007f1e0ff */
[----:B------:R-:W-:Y:S01]  /*02d0*/  IMAD.X R15, RZ, RZ, R15, P0 ;  /* 0x000000ffff0f7224 */ /* 0x000fe200000e060f */
[----:B-1----:R-:W-:-:S04]  /*02e0*/  IADD3 R16, P1, PT, R16, 0x4, RZ ;  /* 0x0000000410107810 */ /* 0x002fc80007f3e0ff */
[----:B------:R-:W-:-:S09]  /*02f0*/  IADD3.X R17, PT, PT, RZ, R17, RZ, P1, !PT ;  /* 0x00000011ff117210 */ /* 0x000fd20000ffe4ff */
.L_x_26:
[----:B------:R-:W-:-:S05]  /*0300*/  IMAD.WIDE R8, R6, 0xc, R16 ;  /* 0x0000000c06087825 */ /* 0x000fca00078e0210 */
[----:B------:R-:W2:Y:S04]  /*0310*/  LDG.E R2, desc[UR4][R8.64] ;  /* 0x0000000408027981 */ /* 0x000ea8000c1e1900 */
[----:B------:R-:W3:Y:S04]  /*0320*/  LDG.E R18, desc[UR4][R8.64+-0x4] ;  /* 0xfffffc0408127981 */ /* 0x000ee8000c1e1900 */
[----:B------:R-:W4:Y:S01]  /*0330*/  LDG.E R0, desc[UR4][R8.64+0x4] ;  /* 0x0000040408007981 */ /* 0x000f22000c1e1900 */
[----:B------:R-:W-:Y:S01]  /*0340*/  BSSY.RECONVERGENT B0, `(.L_x_17) ;  /* 0x0000012000007945 */ /* 0x000fe20003800200 */
[----:B0-----:R-:W-:-:S04]  /*0350*/  IMAD.WIDE R12, R6, 0xc, R14 ;  /* 0x0000000c060c7825 */ /* 0x001fc800078e020e */
[----:B--2---:R-:W-:-:S04]  /*0360*/  FMUL R3, R2, R2 ;  /* 0x0000000202037220 */ /* 0x004fc80000400000 */
[----:B---3--:R-:W-:-:S04]  /*0370*/  FFMA R3, R18, R18, R3 ;  /* 0x0000001212037223 */ /* 0x008fc80000000003 */
[----:B----4-:R-:W-:-:S04]  /*0380*/  FFMA R4, R0, R0, R3 ;  /* 0x0000000000047223 */ /* 0x010fc80000000003 */
[----:B------:R0:W1:Y:S01]  /*0390*/  MUFU.RSQ R7, R4 ;  /* 0x0000000400077308 */ /* 0x0000620000001400 */
[----:B------:R-:W-:-:S04]  /*03a0*/  IADD3 R3, PT, PT, R4, -0xd000000, RZ ;  /* 0xf300000004037810 */ /* 0x000fc80007ffe0ff */
[----:B------:R-:W-:-:S13]  /*03b0*/  ISETP.GT.U32.AND P0, PT, R3, 0x727fffff, PT ;  /* 0x727fffff0300780c */ /* 0x000fda0003f04070 */
[----:B01----:R-:W-:Y:S05]  /*03c0*/  @!P0 BRA `(.L_x_18) ;  /* 0x0000000000148947 */ /* 0x003fea0003800000 */
[----:B------:R-:W-:Y:S02]  /*03d0*/  MOV R3, R4 ;  /* 0x0000000400037202 */ /* 0x000fe40000000f00 */
[----:B------:R-:W-:-:S07]  /*03e0*/  MOV R4, 0x400 ;  /* 0x0000040000047802 */ /* 0x000fce0000000f00 */
[----:B------:R-:W-:Y:S05]  /*03f0*/  CALL.REL.NOINC `($__internal_0_$__cuda_sm20_sqrt_rn_f32_slowpath) ;  /* 0x0000001400707944 */ /* 0x000fea0003c00000 */
[----:B------:R-:W-:Y:S01]  /*0400*/  IMAD.MOV.U32 R25, RZ, RZ, R11 ;  /* 0x000000ffff197224 */ /* 0x000fe200078e000b */
[----:B------:R-:W-:Y:S06]  /*0410*/  BRA `(.L_x_19) ;  /* 0x0000000000107947 */ /* 0x000fec0003800000 */
.L_x_18:
[----:B------:R-:W-:Y:S01]  /*0420*/  FMUL.FTZ R25, R4, R7 ;  /* 0x0000000704197220 */ /* 0x000fe20000410000 */
[----:B------:R-:W-:-:S03]  /*0430*/  FMUL.FTZ R3, R7, 0.5 ;  /* 0x3f00000007037820 */ /* 0x000fc60000410000 */
[----:B------:R-:W-:-:S04]  /*0440*/  FFMA R4, -R25, R25, R4 ;  /* 0x0000001919047223 */ /* 0x000fc80000000104 */
[----:B------:R-:W-:-:S07]  /*0450*/  FFMA R25, R4, R3, R25 ;  /* 0x0000000304197223 */ /* 0x000fce0000000019 */
.L_x_19:
[----:B------:R-:W-:Y:S05]  /*0460*/  BSYNC.RECONVERGENT B0 ;  /* 0x0000000000007941 */ /* 0x000fea0003800200 */
.L_x_17:
[----:B------:R-:W0:Y:S01]  /*0470*/  MUFU.RCP R4, R25 ;  /* 0x0000001900047308 */ /* 0x000e220000001000 */
[----:B------:R-:W-:Y:S07]  /*0480*/  BSSY.RECONVERGENT B3, `(.L_x_20) ;  /* 0x000000d000037945 */ /* 0x000fee0003800200 */
[----:B------:R-:W1:Y:S01]  /*0490*/  FCHK P0, R18, R25 ;  /* 0x0000001912007302 */ /* 0x000e620000000000 */
[----:B0-----:R-:W-:-:S04]  /*04a0*/  FFMA R3, R4, -R25, 1 ;  /* 0x3f80000004037423 */ /* 0x001fc80000000819 */
[----:B------:R-:W-:-:S04]  /*04b0*/  FFMA R3, R4, R3, R4 ;  /* 0x0000000304037223 */ /* 0x000fc80000000004 */
[----:B------:R-:W-:-:S04]  /*04c0*/  FFMA R4, R18, R3, RZ ;  /* 0x0000000312047223 */ /* 0x000fc800000000ff */
[----:B------:R-:W-:-:S04]  /*04d0*/  FFMA R23, R4, -R25, R18 ;  /* 0x8000001904177223 */ /* 0x000fc80000000012 */
[----:B------:R-:W-:Y:S01]  /*04e0*/  FFMA R23, R3, R23, R4 ;  /* 0x0000001703177223 */ /* 0x000fe20000000004 */
[----:B-1----:R-:W-:Y:S06]  /*04f0*/  @!P0 BRA `(.L_x_21) ;  /* 0x0000000000148947 */ /* 0x002fec0003800000 */
[----:B------:R-:W-:Y:S02]  /*0500*/  MOV R3, R18 ;  /* 0x0000001200037202 */ /* 0x000fe40000000f00 */
[----:B------:R-:W-:Y:S02]  /*0510*/  MOV R18, R25 ;  /* 0x0000001900127202 */ /* 0x000fe40000000f00 */
[----:B------:R-:W-:-:S07]  /*0520*/  MOV R4, 0x540 ;  /* 0x0000054000047802 */ /* 0x000fce0000000f00 */
[----:B------:R-:W-:Y:S05]  /*0530*/  CALL.REL.NOINC `($__internal_1_$__cuda_sm3x_div_rn_noftz_f32_slowpath) ;  /* 0x0000001400787944 */ /* 0x000fea0003c00000 */
[----:B------:R-:W-:-:S07]  /*0540*/  MOV R23, R3 ;  /* 0x0000000300177202 */ /* 0x000fce0000000f00 */
.L_x_21:
[----:B------:R-:W-:Y:S05]  /*0550*/  BSYNC.RECONVERGENT B3 ;  /* 0x0000000000037941 */ /* 0x000fea0003800200 */
.L_x_20:
        /* <DEDUP_REMOVED lines=9> */
[----:B------:R-:W-:Y:S01]  /*05f0*/  IMAD.MOV.U32 R3, RZ, RZ, R2 ;  /* 0x000000ffff037224 */ /* 0x000fe200078e0002 */
[----:B------:R-:W-:Y:S02]  /*0600*/  MOV R18, R25 ;  /* 0x0000001900127202 */ /* 0x000fe40000000f00 */
[----:B------:R-:W-:-:S07]  /*0610*/  MOV R4, 0x630 ;  /* 0x0000063000047802 */ /* 0x000fce0000000f00 */
[----:B------:R-:W-:Y:S05]  /*0620*/  CALL.REL.NOINC `($__internal_1_$__cuda_sm3x_div_rn_noftz_f32_slowpath) ;  /* 0x00000014003c7944 */ /* 0x000fea0003c00000 */
[----:B------:R-:W-:-:S07]  /*0630*/  MOV R21, R3 ;  /* 0x0000000300157202 */ /* 0x000fce0000000f00 */
.L_x_23:
[----:B------:R-:W-:Y:S05]  /*0640*/  BSYNC.RECONVERGENT B3 ;  /* 0x0000000000037941 */ /* 0x000fea0003800200 */
.L_x_22:
        /* <DEDUP_REMOVED lines=9> */
[----:B------:R-:W-:Y:S01]  /*06e0*/  MOV R3, R0 ;  /* 0x0000000000037202 */ /* 0x000fe20000000f00 */
[----:B------:R-:W-:Y:S01]  /*06f0*/  IMAD.MOV.U32 R18, RZ, RZ, R25 ;  /* 0x000000ffff127224 */ /* 0x000fe200078e0019 */
[----:B------:R-:W-:-:S07]  /*0700*/  MOV R4, 0x720 ;  /* 0x0000072000047802 */ /* 0x000fce0000000f00 */
[----:B------:R-:W-:Y:S05]  /*0710*/  CALL.REL.NOINC `($__internal_1_$__cuda_sm3x_div_rn_noftz_f32_slowpath) ;  /* 0x0000001400007944 */ /* 0x000fea0003c00000 */
.L_x_25:
[----:B------:R-:W-:Y:S05]  /*0720*/  BSYNC.RECONVERGENT B3 ;  /* 0x0000000000037941 */ /* 0x000fea0003800200 */
.L_x_24:
[----:B------:R0:W-:Y:S01]  /*0730*/  STG.E desc[UR4][R12.64+-0x8], R23 ;  /* 0xfffff8170c007986 */ /* 0x0001e2000c101904 */
[----:B------:R-:W-:Y:S02]  /*0740*/  IADD3 R20, PT, PT, R20, 0x1, RZ ;  /* 0x0000000114147810 */ /* 0x000fe40007ffe0ff */
[----:B------:R-:W-:Y:S01]  /*0750*/  IADD3 R6, PT, PT, R5, R6, RZ ;  /* 0x0000000605067210 */ /* 0x000fe20007ffe0ff */
[----:B------:R0:W-:Y:S01]  /*0760*/  STG.E desc[UR4][R12.64+-0x4], R21 ;  /* 0xfffffc150c007986 */ /* 0x0001e2000c101904 */
[----:B------:R-:W-:-:S03]  /*0770*/  ISETP.NE.AND P0, PT, R20, RZ, PT ;  /* 0x000000ff1400720c */ /* 0x000fc60003f05270 */
[----:B------:R0:W-:Y:S10]  /*0780*/  STG.E desc[UR4][R12.64], R3 ;  /* 0x000000030c007986 */ /* 0x0001f4000c101904 */
[----:B------:R-:W-:Y:S05]  /*0790*/  @P0 BRA `(.L_x_26) ;  /* 0xfffffff800d80947 */ /* 0x000fea000383ffff */
.L_x_16:
[----:B------:R-:W-:Y:S05]  /*07a0*/  BSYNC.RECONVERGENT B2 ;  /* 0x0000000000027941 */ /* 0x000fea0003800200 */
.L_x_15:
[----:B0-----:R-:W0:Y:S01]  /*07b0*/  LDC.64 R20, c[0x0][0x380] ;  /* 0x0000e000ff147b82 */ /* 0x001e220000000a00 */
[----:B------:R-:W-:Y:S01]  /*07c0*/  ISETP.GE.U32.AND P0, PT, R19, 0x3, PT ;  /* 0x000000031300780c */ /* 0x000fe20003f06070 */
[----:B------:R-:W1:Y:S06]  /*07d0*/  LDCU UR6, c[0x0][0x390] ;  /* 0x00007200ff0677ac */ /* 0x000e6c0008000800 */
[----:B------:R-:W2:Y:S06]  /*07e0*/  LDC.64 R12, c[0x0][0x388] ;  /* 0x0000e200ff0c7b82 */ /* 0x000eac0000000a00 */
[----:B-1----:R-:W-:Y:S05]  /*07f0*/  @!P0 EXIT ;  /* 0x000000000000894d */ /* 0x002fea0003800000 */
.L_x_63:
[----:B0-----:R-:W-:-:S05]  /*0800*/  IMAD.WIDE R26, R6, 0xc, R20 ;  /* 0x0000000c061a7825 */ /* 0x001fca00078e0214 */
[----:B------:R-:W3:Y:S04]  /*0810*/  LDG.E R2, desc[UR4][R26.64+0x4] ;  /* 0x000004041a027981 */ /* 0x000ee8000c1e1900 */
[----:B-1----:R-:W4:Y:S04]  /*0820*/  LDG.E R14, desc[UR4][R26.64] ;  /* 0x000000041a0e7981 */ /* 0x002f28000c1e1900 */
[----:B------:R-:W5:Y:S01]  /*0830*/  LDG.E R0, desc[UR4][R26.64+0x8] ;  /* 0x000008041a007981 */ /* 0x000f62000c1e1900 */
[----:B------:R-:W-:Y:S01]  /*0840*/  BSSY.RECONVERGENT B0, `(.L_x_27) ;  /* 0x0000011000007945 */ /* 0x000fe20003800200 */
[----:B---3--:R-:W-:-:S04]  /*0850*/  FMUL R3, R2, R2 ;  /* 0x0000000202037220 */ /* 0x008fc80000400000 */
[----:B----4-:R-:W-:-:S04]  /*0860*/  FFMA R3, R14, R14, R3 ;  /* 0x0000000e0e037223 */ /* 0x010fc80000000003 */
[----:B-----5:R-:W-:-:S04]  /*0870*/  FFMA R4, R0, R0, R3 ;  /* 0x0000000000047223 */ /* 0x020fc80000000003 */
[----:B------:R0:W1:Y:S01]  /*0880*/  MUFU.RSQ R7, R4 ;  /* 0x0000000400077308 */ /* 0x0000620000001400 */
[----:B------:R-:W-:-:S04]  /*0890*/  IADD3 R3, PT, PT, R4, -0xd000000, RZ ;  /* 0xf300000004037810 */ /* 0x000fc80007ffe0ff */
[----:B------:R-:W-:-:S13]  /*08a0*/  ISETP.GT.U32.AND P0, PT, R3, 0x727fffff, PT ;  /* 0x727fffff0300780c */ /* 0x000fda0003f04070 */
[----:B01----:R-:W-:Y:S05]  /*08b0*/  @!P0 BRA `(.L_x_28) ;  /* 0x0000000000148947 */ /* 0x003fea0003800000 */
[----:B------:R-:W-:Y:S02]  /*08c0*/  MOV R3, R4 ;  /* 0x0000000400037202 */ /* 0x000fe40000000f00 */
[----:B------:R-:W-:-:S07]  /*08d0*/  MOV R4, 0x8f0 ;  /* 0x000008f000047802 */ /* 0x000fce0000000f00 */
[----:B--2---:R-:W-:Y:S05]  /*08e0*/  CALL.REL.NOINC `($__internal_0_$__cuda_sm20_sqrt_rn_f32_slowpath) ;  /* 0x0000001000347944 */ /* 0x004fea0003c00000 */
[----:B------:R-:W-:Y:S01]  /*08f0*/  IMAD.MOV.U32 R19, RZ, RZ, R11 ;  /* 0x000000ffff137224 */ /* 0x000fe200078e000b */
[----:B------:R-:W-:Y:S06]  /*0900*/  BRA `(.L_x_29) ;  /* 0x0000000000107947 */ /* 0x000fec0003800000 */
.L_x_28:
[----:B------:R-:W-:Y:S01]  /*0910*/  FMUL.FTZ R19, R4, R7 ;  /* 0x0000000704137220 */ /* 0x000fe20000410000 */
[----:B------:R-:W-:-:S03]  /*0920*/  FMUL.FTZ R3, R7, 0.5 ;  /* 0x3f00000007037820 */ /* 0x000fc60000410000 */
[----:B------:R-:W-:-:S04]  /*0930*/  FFMA R4, -R19, R19, R4 ;  /* 0x0000001313047223 */ /* 0x000fc80000000104 */
[----:B------:R-:W-:-:S07]  /*0940*/  FFMA R19, R4, R3, R19 ;  /* 0x0000000304137223 */ /* 0x000fce0000000013 */
.L_x_29:
[----:B------:R-:W-:Y:S05]  /*0950*/  BSYNC.RECONVERGENT B0 ;  /* 0x0000000000007941 */ /* 0x000fea0003800200 */
.L_x_27:
        /* <DEDUP_REMOVED lines=12> */
[----:B--2---:R-:W-:Y:S05]  /*0a20*/  CALL.REL.NOINC `($__internal_1_$__cuda_sm3x_div_rn_noftz_f32_slowpath) ;  /* 0x00000010003c7944 */ /* 0x004fea0003c00000 */
[----:B------:R-:W-:-:S07]  /*0a30*/  MOV R17, R3 ;  /* 0x0000000300117202 */ /* 0x000fce0000000f00 */
.L_x_31:
[----:B------:R-:W-:Y:S05]  /*0a40*/  BSYNC.RECONVERGENT B2 ;  /* 0x0000000000027941 */ /* 0x000fea0003800200 */
.L_x_30:
        /* <DEDUP_REMOVED lines=12> */
[----:B--2---:R-:W-:Y:S05]  /*0b10*/  CALL.REL.NOINC `($__internal_1_$__cuda_sm3x_div_rn_noftz_f32_slowpath) ;  /* 0x0000001000007944 */ /* 0x004fea0003c00000 */
[----:B------:R-:W-:-:S07]  /*0b20*/  MOV R15, R3 ;  /* 0x00000003000f7202 */ /* 0x000fce0000000f00 */
.L_x_33:
[----:B------:R-:W-:Y:S05]  /*0b30*/  BSYNC.RECONVERGENT B2 ;  /* 0x0000000000027941 */ /* 0x000fea0003800200 */
.L_x_32:
        /* <DEDUP_REMOVED lines=13> */
.L_x_35:
[----:B------:R-:W-:Y:S05]  /*0c10*/  BSYNC.RECONVERGENT B2 ;  /* 0x0000000000027941 */ /* 0x000fea0003800200 */
.L_x_34:
[----:B--2---:R-:W-:-:S04]  /*0c20*/  IMAD.WIDE R24, R6, 0xc, R12 ;  /* 0x0000000c06187825 */ /* 0x004fc800078e020c */
[----:B------:R-:W-:Y:S01]  /*0c30*/  IMAD.WIDE R26, R5, 0xc, R26 ;  /* 0x0000000c051a7825 */ /* 0x000fe200078e021a */
[----:B------:R0:W-:Y:S04]  /*0c40*/  STG.E desc[UR4][R24.64], R17 ;  /* 0x0000001118007986 */ /* 0x0001e8000c101904 */
[----:B------:R0:W-:Y:S04]  /*0c50*/  STG.E desc[UR4][R24.64+0x4], R15 ;  /* 0x0000040f18007986 */ /* 0x0001e8000c101904 */
[----:B------:R0:W-:Y:S04]  /*0c60*/  STG.E desc[UR4][R24.64+0x8], R3 ;  /* 0x0000080318007986 */ /* 0x0001e8000c101904 */
[----:B------:R-:W2:Y:S04]  /*0c70*/  LDG.E R2, desc[UR4][R26.64+0x4] ;  /* 0x000004041a027981 */ /* 0x000ea8000c1e1900 */
[----:B------:R-:W3:Y:S04]  /*0c80*/  LDG.E R14, desc[UR4][R26.64] ;  /* 0x000000041a0e7981 */ /* 0x000ee8000c1e1900 */
[----:B------:R-:W4:Y:S01]  /*0c90*/  LDG.E R0, desc[UR4][R26.64+0x8] ;  /* 0x000008041a007981 */ /* 0x000f22000c1e1900 */
[----:B------:R-:W-:Y:S01]  /*0ca0*/  BSSY.RECONVERGENT B0, `(.L_x_36) ;  /* 0x0000011000007945 */ /* 0x000fe20003800200 */
[----:B--2---:R-:W-:-:S04]  /*0cb0*/  FMUL R7, R2, R2 ;  /* 0x0000000202077220 */ /* 0x004fc80000400000 */
[----:B---3--:R-:W-:-:S04]  /*0cc0*/  FFMA R7, R14, R14, R7 ;  /* 0x0000000e0e077223 */ /* 0x008fc80000000007 */
[----:B----4-:R-:W-:-:S04]  /*0cd0*/  FFMA R8, R0, R0, R7 ;  /* 0x0000000000087223 */ /* 0x010fc80000000007 */
[----:B------:R0:W1:Y:S01]  /*0ce0*/  MUFU.RSQ R7, R8 ;  /* 0x0000000800077308 */ /* 0x0000620000001400 */
[----:B------:R-:W-:-:S04]  /*0cf0*/  IADD3 R4, PT, PT, R8, -0xd000000, RZ ;  /* 0xf300000008047810 */ /* 0x000fc80007ffe0ff */
[----:B------:R-:W-:-:S13]  /*0d00*/  ISETP.GT.U32.AND P0, PT, R4, 0x727fffff, PT ;  /* 0x727fffff0400780c */ /* 0x000fda0003f04070 */
[----:B01----:R-:W-:Y:S05]  /*0d10*/  @!P0 BRA `(.L_x_37) ;  /* 0x0000000000148947 */ /* 0x003fea0003800000 */
[----:B------:R-:W-:Y:S01]  /*0d20*/  IMAD.MOV.U32 R3, RZ, RZ, R8 ;  /* 0x000000ffff037224 */ /* 0x000fe200078e0008 */
[----:B------:R-:W-:-:S07]  /*0d30*/  MOV R4, 0xd50 ;  /* 0x00000d5000047802 */ /* 0x000fce0000000f00 */
[----:B------:R-:W-:Y:S05]  /*0d40*/  CALL.REL.NOINC `($__internal_0_$__cuda_sm20_sqrt_rn_f32_slowpath) ;  /* 0x0000000c001c7944 */ /* 0x000fea0003c00000 */
[----:B------:R-:W-:Y:S01]  /*0d50*/  MOV R19, R11 ;  /* 0x0000000b00137202 */ /* 0x000fe20000000f00 */
[----:B------:R-:W-:Y:S06]  /*0d60*/  BRA `(.L_x_38) ;  /* 0x0000000000107947 */ /* 0x000fec0003800000 */
.L_x_37:
[----:B------:R-:W-:Y:S01]  /*0d70*/  FMUL.FTZ R19, R8, R7 ;  /* 0x0000000708137220 */ /* 0x000fe20000410000 */
[----:B------:R-:W-:-:S03]  /*0d80*/  FMUL.FTZ R3, R7, 0.5 ;  /* 0x3f00000007037820 */ /* 0x000fc60000410000 */
[----:B------:R-:W-:-:S04]  /*0d90*/  FFMA R4, -R19, R19, R8 ;  /* 0x0000001313047223 */ /* 0x000fc80000000108 */
[----:B------:R-:W-:-:S07]  /*0da0*/  FFMA R19, R4, R3, R19 ;  /* 0x0000000304137223 */ /* 0x000fce0000000013 */
.L_x_38:
[----:B------:R-:W-:Y:S05]  /*0db0*/  BSYNC.RECONVERGENT B0 ;  /* 0x0000000000007941 */ /* 0x000fea0003800200 */
.L_x_36:
        /* <DEDUP_REMOVED lines=14> */
.L_x_40:
[----:B------:R-:W-:Y:S05]  /*0ea0*/  BSYNC.RECONVERGENT B2 ;  /* 0x0000000000027941 */ /* 0x000fea0003800200 */
.L_x_39:
        /* <DEDUP_REMOVED lines=14> */
.L_x_42:
[----:B------:R-:W-:Y:S05]  /*0f90*/  BSYNC.RECONVERGENT B2 ;  /* 0x0000000000027941 */ /* 0x000fea0003800200 */
.L_x_41:
        /* <DEDUP_REMOVED lines=13> */
.L_x_44:
[----:B------:R-:W-:Y:S05]  /*1070*/  BSYNC.RECONVERGENT B2 ;  /* 0x0000000000027941 */ /* 0x000fea0003800200 */
.L_x_43:
[----:B------:R-:W-:-:S04]  /*1080*/  IMAD.WIDE R24, R5, 0xc, R24 ;  /* 0x0000000c05187825 */ /* 0x000fc800078e0218 */
        /* <DEDUP_REMOVED lines=11> */
[----:B------:R-:W-:Y:S01]  /*1140*/  VIADD R4, R8, 0xf3000000 ;  /* 0xf300000008047836 */ /* 0x000fe20000000000 */
[----:B------:R0:W1:Y:S04]  /*1150*/  MUFU.RSQ R7, R8 ;  /* 0x0000000800077308 */ /* 0x0000680000001400 */
[----:B------:R-:W-:-:S13]  /*1160*/  ISETP.GT.U32.AND P0, PT, R4, 0x727fffff, PT ;  /* 0x727fffff0400780c */ /* 0x000fda0003f04070 */
[----:B01----:R-:W-:Y:S05]  /*1170*/  @!P0 BRA `(.L_x_46) ;  /* 0x0000000000148947 */ /* 0x003fea0003800000 */
[----:B------:R-:W-:Y:S02]  /*1180*/  MOV R3, R8 ;  /* 0x0000000800037202 */ /* 0x000fe40000000f00 */
[----:B------:R-:W-:-:S07]  /*1190*/  MOV R4, 0x11b0 ;  /* 0x000011b000047802 */ /* 0x000fce0000000f00 */
[----:B------:R-:W-:Y:S05]  /*11a0*/  CALL.REL.NOINC `($__internal_0_$__cuda_sm20_sqrt_rn_f32_slowpath) ;  /* 0x0000000800047944 */ /* 0x000fea0003c00000 */
[----:B------:R-:W-:Y:S01]  /*11b0*/  MOV R19, R11 ;  /* 0x0000000b00137202 */ /* 0x000fe20000000f00 */
[----:B------:R-:W-:Y:S06]  /*11c0*/  BRA `(.L_x_47) ;  /* 0x0000000000107947 */ /* 0x000fec0003800000 */
.L_x_46:
[----:B------:R-:W-:Y:S01]  /*11d0*/  FMUL.FTZ R19, R8, R7 ;  /* 0x0000000708137220 */ /* 0x000fe20000410000 */
[----:B------:R-:W-:-:S03]  /*11e0*/  FMUL.FTZ R3, R7, 0.5 ;  /* 0x3f00000007037820 */ /* 0x000fc60000410000 */
[----:B------:R-:W-:-:S04]  /*11f0*/  FFMA R4, -R19, R19, R8 ;  /* 0x0000001313047223 */ /* 0x000fc80000000108 */
[----:B------:R-:W-:-:S07]  /*1200*/  FFMA R19, R4, R3, R19 ;  /* 0x0000000304137223 */ /* 0x000fce0000000013 */
.L_x_47:
[----:B------:R-:W-:Y:S05]  /*1210*/  BSYNC.RECONVERGENT B0 ;  /* 0x0000000000007941 */ /* 0x000fea0003800200 */
.L_x_45:
        /* <DEDUP_REMOVED lines=13> */
[----:B------:R-:W-:-:S07]  /*12f0*/  IMAD.MOV.U32 R17, RZ, RZ, R3 ;  /* 0x000000ffff117224 */ /* 0x000fce00078e0003 */
.L_x_49:
[----:B------:R-:W-:Y:S05]  /*1300*/  BSYNC.RECONVERGENT B2 ;  /* 0x0000000000027941 */ /* 0x000fea0003800200 */
.L_x_48:
        /* <DEDUP_REMOVED lines=14> */
.L_x_51:
[----:B------:R-:W-:Y:S05]  /*13f0*/  BSYNC.RECONVERGENT B2 ;  /* 0x0000000000027941 */ /* 0x000fea0003800200 */
.L_x_50:
        /* <DEDUP_REMOVED lines=13> */
.L_x_53:
[----:B------:R-:W-:Y:S05]  /*14d0*/  BSYNC.RECONVERGENT B2 ;  /* 0x0000000000027941 */ /* 0x000fea0003800200 */
.L_x_52:
        /* <DEDUP_REMOVED lines=19> */
[----:B------:R-:W-:Y:S01]  /*1610*/  MOV R15, R11 ;  /* 0x0000000b000f7202 */ /* 0x000fe20000000f00 */
[----:B------:R-:W-:Y:S06]  /*1620*/  BRA `(.L_x_56) ;  /* 0x0000000000107947 */ /* 0x000fec0003800000 */
.L_x_55:
[----:B------:R-:W-:Y:S01]  /*1630*/  FMUL.FTZ R15, R8, R7 ;  /* 0x00000007080f7220 */ /* 0x000fe20000410000 */
[----:B------:R-:W-:-:S03]  /*1640*/  FMUL.FTZ R3, R7, 0.5 ;  /* 0x3f00000007037820 */ /* 0x000fc60000410000 */
[----:B------:R-:W-:-:S04]  /*1650*/  FFMA R4, -R15, R15, R8 ;  /* 0x0000000f0f047223 */ /* 0x000fc80000000108 */
[----:B------:R-:W-:-:S07]  /*1660*/  FFMA R15, R4, R3, R15 ;  /* 0x00000003040f7223 */ /* 0x000fce000000000f */
.L_x_56:
[----:B------:R-:W-:Y:S05]  /*1670*/  BSYNC.RECONVERGENT B0 ;  /* 0x0000000000007941 */ /* 0x000fea0003800200 */
.L_x_54:
        /* <DEDUP_REMOVED lines=13> */
[----:B------:R-:W-:-:S07]  /*1750*/  MOV R14, R3 ;  /* 0x00000003000e7202 */ /* 0x000fce0000000f00 */
.L_x_58:
[----:B------:R-:W-:Y:S05]  /*1760*/  BSYNC.RECONVERGENT B2 ;  /* 0x0000000000027941 */ /* 0x000fea0003800200 */
.L_x_57:
        /* <DEDUP_REMOVED lines=14> */
.L_x_60:
[----:B------:R-:W-:Y:S05]  /*1850*/  BSYNC.RECONVERGENT B2 ;  /* 0x0000000000027941 */ /* 0x000fea0003800200 */
.L_x_59:
        /* <DEDUP_REMOVED lines=13> */
.L_x_62:
[----:B------:R-:W-:Y:S05]  /*1930*/  BSYNC.RECONVERGENT B2 ;  /* 0x0000000000027941 */ /* 0x000fea0003800200 */
.L_x_61:
[C---:B------:R-:W-:Y:S01]  /*1940*/  IMAD.WIDE R24, R5.reuse, 0xc, R24 ;  /* 0x0000000c05187825 */ /* 0x040fe200078e0218 */
[----:B------:R-:W-:-:S04]  /*1950*/  LEA R6, R5, R6, 0x2 ;  /* 0x0000000605067211 */ /* 0x000fc800078e10ff */
[----:B------:R1:W-:Y:S01]  /*1960*/  STG.E desc[UR4][R24.64], R14 ;  /* 0x0000000e18007986 */ /* 0x0003e2000c101904 */
[----:B------:R-:W-:-:S03]  /*1970*/  ISETP.GE.AND P0, PT, R6, UR6, PT ;  /* 0x0000000606007c0c */ /* 0x000fc6000bf06270 */
[----:B------:R1:W-:Y:S04]  /*1980*/  STG.E desc[UR4][R24.64+0x4], R16 ;  /* 0x0000041018007986 */ /* 0x0003e8000c101904 */
[----:B------:R1:W-:Y:S06]  /*1990*/  STG.E desc[UR4][R24.64+0x8], R3 ;  /* 0x0000080318007986 */ /* 0x0003ec000c101904 */
[----:B------:R-:W-:Y:S05]  /*19a0*/  @!P0 BRA `(.L_x_63) ;  /* 0xffffffec00948947 */ /* 0x000fea000383ffff */
[----:B------:R-:W-:Y:S05]  /*19b0*/  EXIT ;  /* 0x000000000000794d */ /* 0x000fea0003800000 */
        .weak           $__internal_0_$__cuda_sm20_sqrt_rn_f32_slowpath
        .type           $__internal_0_$__cuda_sm20_sqrt_rn_f32_slowpath,@function
        .size           $__internal_0_$__cuda_sm20_sqrt_rn_f32_slowpath,($__internal_1_$__cuda_sm3x_div_rn_noftz_f32_slowpath - $__internal_0_$__cuda_sm20_sqrt_rn_f32_slowpath)
$__internal_0_$__cuda_sm20_sqrt_rn_f32_slowpath:
[----:B------:R-:W-:-:S13]  /*19c0*/  LOP3.LUT P0, RZ, R3, 0x7fffffff, RZ, 0xc0, !PT ;  /* 0x7fffffff03ff7812 */ /* 0x000fda000780c0ff */
[----:B------:R-:W-:Y:S01]  /*19d0*/  @!P0 MOV R11, R3 ;  /* 0x00000003000b8202 */ /* 0x000fe20000000f00 */
[----:B------:R-:W-:Y:S06]  /*19e0*/  @!P0 BRA `(.L_x_64) ;  /* 0x0000000000408947 */ /* 0x000fec0003800000 */
[----:B------:R-:W-:-:S13]  /*19f0*/  FSETP.GEU.FTZ.AND P0, PT, R3, RZ, PT ;  /* 0x000000ff0300720b */ /* 0x000fda0003f1e000 */
[----:B------:R-:W-:Y:S01]  /*1a00*/  @!P0 MOV R11, 0x7fffffff ;  /* 0x7fffffff000b8802 */ /* 0x000fe20000000f00 */
[----:B------:R-:W-:Y:S06]  /*1a10*/  @!P0 BRA `(.L_x_64) ;  /* 0x0000000000348947 */ /* 0x000fec0003800000 */
[----:B------:R-:W-:-:S13]  /*1a20*/  FSETP.GTU.FTZ.AND P0, PT, |R3|, +INF , PT ;  /* 0x7f8000000300780b */ /* 0x000fda0003f1c200 */
[----:B------:R-:W-:Y:S01]  /*1a30*/  @P0 FADD.FTZ R11, R3, 1 ;  /* 0x3f800000030b0421 */ /* 0x000fe20000010000 */
[----:B------:R-:W-:Y:S06]  /*1a40*/  @P0 BRA `(.L_x_64) ;  /* 0x0000000000280947 */ /* 0x000fec0003800000 */
[----:B------:R-:W-:-:S13]  /*1a50*/  FSETP.NEU.FTZ.AND P0, PT, |R3|, +INF , PT ;  /* 0x7f8000000300780b */ /* 0x000fda0003f1d200 */
[----:B------:R-:W-:Y:S01]  /*1a60*/  @P0 FFMA R10, R3, 1.84467440737095516160e+19, RZ ;  /* 0x5f800000030a0823 */ /* 0x000fe200000000ff */
[----:B------:R-:W-:-:S03]  /*1a70*/  @!P0 IMAD.MOV.U32 R11, RZ, RZ, R3 ;  /* 0x000000ffff0b8224 */ /* 0x000fc600078e0003 */
[----:B------:R-:W0:Y:S02]  /*1a80*/  @P0 MUFU.RSQ R7, R10 ;  /* 0x0000000a00070308 */ /* 0x000e240000001400 */
[----:B0-----:R-:W-:Y:S01]  /*1a90*/  @P0 FMUL.FTZ R9, R10, R7 ;  /* 0x000000070a090220 */ /* 0x001fe20000410000 */
[----:B------:R-:W-:-:S03]  /*1aa0*/  @P0 FMUL.FTZ R7, R7, 0.5 ;  /* 0x3f00000007070820 */ /* 0x000fc60000410000 */
[----:B------:R-:W-:-:S04]  /*1ab0*/  @P0 FADD.FTZ R8, -R9, -RZ ;  /* 0x800000ff09080221 */ /* 0x000fc80000010100 */
[----:B------:R-:W-:-:S04]  /*1ac0*/  @P0 FFMA R8, R9, R8, R10 ;  /* 0x0000000809080223 */ /* 0x000fc8000000000a */
[----:B------:R-:W-:-:S04]  /*1ad0*/  @P0 FFMA R7, R8, R7, R9 ;  /* 0x0000000708070223 */ /* 0x000fc80000000009 */
[----:B------:R-:W-:-:S07]  /*1ae0*/  @P0 FMUL.FTZ R11, R7, 2.3283064365386962891e-10 ;  /* 0x2f800000070b0820 */ /* 0x000fce0000410000 */
.L_x_64:
[----:B------:R-:W-:Y:S01]  /*1af0*/  HFMA2 R9, -RZ, RZ, 0, 0 ;  /* 0x00000000ff097431 */ /* 0x000fe200000001ff */
[----:B------:R-:W-:-:S04]  /*1b00*/  MOV R8, R4 ;  /* 0x0000000400087202 */ /* 0x000fc80000000f00 */
[----:B------:R-:W-:Y:S05]  /*1b10*/  RET.REL.NODEC R8 `(vec3_normalize) ;  /* 0xffffffe408387950 */ /* 0x000fea0003c3ffff */
        .weak           $__internal_1_$__cuda_sm3x_div_rn_noftz_f32_slowpath
        .type           $__internal_1_$__cuda_sm3x_div_rn_noftz_f32_slowpath,@function
        .size           $__internal_1_$__cuda_sm3x_div_rn_noftz_f32_slowpath,(.L_x_201 - $__internal_1_$__cuda_sm3x_div_rn_noftz_f32_slowpath)
$__internal_1_$__cuda_sm3x_div_rn_noftz_f32_slowpath:
[----:B------:R-:W-:Y:S01]  /*1b20*/  SHF.R.U32.HI R7, RZ, 0x17, R18 ;  /* 0x00000017ff077819 */ /* 0x000fe20000011612 */
[----:B------:R-:W-:Y:S01]  /*1b30*/  BSSY.RECONVERGENT B0, `(.L_x_65) ;  /* 0x0000062000007945 */ /* 0x000fe20003800200 */
[----:B------:R-:W-:Y:S02]  /*1b40*/  SHF.R.U32.HI R9, RZ, 0x17, R3 ;  /* 0x00000017ff097819 */ /* 0x000fe40000011603 */
[----:B------:R-:W-:Y:S02]  /*1b50*/  LOP3.LUT R7, R7, 0xff, RZ, 0xc0, !PT ;  /* 0x000000ff07077812 */ /* 0x000fe400078ec0ff */
[----:B------:R-:W-:Y:S02]  /*1b60*/  LOP3.LUT R9, R9, 0xff, RZ, 0xc0, !PT ;  /* 0x000000ff09097812 */ /* 0x000fe400078ec0ff */
[----:B------:R-:W-:Y:S02]  /*1b70*/  IADD3 R10, PT, PT, R7, -0x1, RZ ;  /* 0xffffffff070a7810 */ /* 0x000fe40007ffe0ff */
[----:B------:R-:W-:-:S02]  /*1b80*/  IADD3 R11, PT, PT, R9, -0x1, RZ ;  /* 0xffffffff090b7810 */ /* 0x000fc40007ffe0ff */
[----:B------:R-:W-:-:S04]  /*1b90*/  ISETP.GT.U32.AND P0, PT, R10, 0xfd, PT ;  /* 0x000000fd0a00780c */ /* 0x000fc80003f04070 */
[----:B------:R-:W-:-:S13]  /*1ba0*/  ISETP.GT.U32.OR P0, PT, R11, 0xfd, P0 ;  /* 0x000000fd0b00780c */ /* 0x000fda0000704470 */
[----:B------:R-:W-:Y:S01]  /*1bb0*/  @!P0 IMAD.MOV.U32 R8, RZ, RZ, RZ ;  /* 0x000000ffff088224 */ /* 0x000fe200078e00ff */
[----:B------:R-:W-:Y:S06]  /*1bc0*/  @!P0 BRA `(.L_x_66) ;  /* 0x00000000005c8947 */ /* 0x000fec0003800000 */
[----:B------:R-:W-:Y:S02]  /*1bd0*/  FSETP.GTU.FTZ.AND P0, PT, |R3|, +INF , PT ;  /* 0x7f8000000300780b */ /* 0x000fe40003f1c200 */
[----:B------:R-:W-:-:S04]  /*1be0*/  FSETP.GTU.FTZ.AND P1, PT, |R18|, +INF , PT ;  /* 0x7f8000001200780b */ /* 0x000fc80003f3c200 */
[----:B------:R-:W-:-:S13]  /*1bf0*/  PLOP3.LUT P0, PT, P0, P1, PT, 0xf8, 0x8f ;  /* 0x00000000008f781c */ /* 0x000fda0000703f70 */
[----:B------:R-:W-:Y:S05]  /*1c00*/  @P0 BRA `(.L_x_67) ;  /* 0x00000004004c0947 */ /* 0x000fea0003800000 */
[----:B------:R-:W-:-:S13]  /*1c10*/  LOP3.LUT P0, RZ, R18, 0x7fffffff, R3, 0xc8, !PT ;  /* 0x7fffffff12ff7812 */ /* 0x000fda000780c803 */
[----:B------:R-:W-:Y:S05]  /*1c20*/  @!P0 BRA `(.L_x_68) ;  /* 0x00000004003c8947 */ /* 0x000fea0003800000 */
[C---:B------:R-:W-:Y:S02]  /*1c30*/  FSETP.NEU.FTZ.AND P2, PT, |R3|.reuse, +INF , PT ;  /* 0x7f8000000300780b */ /* 0x040fe40003f5d200 */
[----:B------:R-:W-:Y:S02]  /*1c40*/  FSETP.NEU.FTZ.AND P1, PT, |R18|, +INF , PT ;  /* 0x7f8000001200780b */ /* 0x000fe40003f3d200 */
[----:B------:R-:W-:-:S11]  /*1c50*/  FSETP.NEU.FTZ.AND P0, PT, |R3|, +INF , PT ;  /* 0x7f8000000300780b */ /* 0x000fd60003f1d200 */
[----:B------:R-:W-:Y:S05]  /*1c60*/  @!P1 BRA !P2, `(.L_x_68) ;  /* 0x00000004002c9947 */ /* 0x000fea0005000000 */
[----:B------:R-:W-:-:S04]  /*1c70*/  LOP3.LUT P2, RZ, R3, 0x7fffffff, RZ, 0xc0, !PT ;  /* 0x7fffffff03ff7812 */ /* 0x000fc8000784c0ff */
[----:B------:R-:W-:-:S13]  /*1c80*/  PLOP3.LUT P1, PT, P1, P2, PT, 0x2f, 0xf2 ;  /* 0x0000000000f2781c */ /* 0x000fda0000f24577 */
[----:B------:R-:W-:Y:S05]  /*1c90*/  @P1 BRA `(.L_x_69) ;  /* 0x0000000400181947 */ /* 0x000fea0003800000 */
[----:B------:R-:W-:-:S04]  /*1ca0*/  LOP3.LUT P1, RZ, R18, 0x7fffffff, RZ, 0xc0, !PT ;  /* 0x7fffffff12ff7812 */ /* 0x000fc8000782c0ff */
[----:B------:R-:W-:-:S13]  /*1cb0*/  PLOP3.LUT P0, PT, P0, P1, PT, 0x2f, 0xf2 ;  /* 0x0000000000f2781c */ /* 0x000fda0000702577 */
[----:B------:R-:W-:Y:S05]  /*1cc0*/  @P0 BRA `(.L_x_70) ;  /* 0x0000000400000947 */ /* 0x000fea0003800000 */
[----:B------:R-:W-:Y:S02]  /*1cd0*/  ISETP.GE.AND P0, PT, R11, RZ, PT ;  /* 0x000000ff0b00720c */ /* 0x000fe40003f06270 */
[----:B------:R-:W-:-:S11]  /*1ce0*/  ISETP.GE.AND P1, PT, R10, RZ, PT ;  /* 0x000000ff0a00720c */ /* 0x000fd60003f26270 */
[----:B------:R-:W-:Y:S01]  /*1cf0*/  @P0 MOV R8, RZ ;  /* 0x000000ff00080202 */ /* 0x000fe20000000f00 */
[----:B------:R-:W-:Y:S01]  /*1d00*/  @!P0 FFMA R3, R3, 1.84467440737095516160e+19, RZ ;  /* 0x5f80000003038823 */ /* 0x000fe200000000ff */
[----:B------:R-:W-:Y:S01]  /*1d10*/  @!P0 MOV R8, 0xffffffc0 ;  /* 0xffffffc000088802 */ /* 0x000fe20000000f00 */
[----:B------:R-:W-:-:S03]  /*1d20*/  @!P1 FFMA R18, R18, 1.84467440737095516160e+19, RZ ;  /* 0x5f80000012129823 */ /* 0x000fc600000000ff */
[----:B------:R-:W-:-:S07]  /*1d30*/  @!P1 IADD3 R8, PT, PT, R8, 0x40, RZ ;  /* 0x0000004008089810 */ /* 0x000fce0007ffe0ff */
.L_x_66:
[----:B------:R-:W-:Y:S01]  /*1d40*/  LEA R11, R7, 0xc0800000, 0x17 ;  /* 0xc0800000070b7811 */ /* 0x000fe200078eb8ff */
[----:B------:R-:W-:Y:S03]  /*1d50*/  BSSY.RECONVERGENT B1, `(.L_x_71) ;  /* 0x0000036000017945 */ /* 0x000fe60003800200 */
[----:B------:R-:W-:Y:S01]  /*1d60*/  IADD3 R28, PT, PT, -R11, R18, RZ ;  /* 0x000000120b1c7210 */ /* 0x000fe20007ffe1ff */
[----:B------:R-:W-:-:S03]  /*1d70*/  VIADD R18, R9, 0xffffff81 ;  /* 0xffffff8109127836 */ /* 0x000fc60000000000 */
[----:B------:R-:W0:Y:S01]  /*1d80*/  MUFU.RCP R11, R28 ;  /* 0x0000001c000b7308 */ /* 0x000e220000001000 */
[----:B------:R-:W-:Y:S01]  /*1d90*/  FADD.FTZ R10, -R28, -RZ ;  /* 0x800000ff1c0a7221 */ /* 0x000fe20000010100 */
[----:B------:R-:W-:-:S03]  /*1da0*/  IMAD R3, R18, -0x800000, R3 ;  /* 0xff80000012037824 */ /* 0x000fc600078e0203 */
[----:B0-----:R-:W-:-:S04]  /*1db0*/  FFMA R22, R11, R10, 1 ;  /* 0x3f8000000b167423 */ /* 0x001fc8000000000a */
[----:B------:R-:W-:-:S04]  /*1dc0*/  FFMA R22, R11, R22, R11 ;  /* 0x000000160b167223 */ /* 0x000fc8000000000b */
[----:B------:R-:W-:-:S04]  /*1dd0*/  FFMA R9, R3, R22, RZ ;  /* 0x0000001603097223 */ /* 0x000fc800000000ff */
[----:B------:R-:W-:-:S04]  /*1de0*/  FFMA R11, R10, R9, R3 ;  /* 0x000000090a0b7223 */ /* 0x000fc80000000003 */
[----:B------:R-:W-:Y:S01]  /*1df0*/  FFMA R11, R22, R11, R9 ;  /* 0x0000000b160b7223 */ /* 0x000fe20000000009 */
[----:B------:R-:W-:-:S03]  /*1e00*/  IADD3 R9, PT, PT, R18, 0x7f, -R7 ;  /* 0x0000007f12097810 */ /* 0x000fc60007ffe807 */
[----:B------:R-:W-:Y:S01]  /*1e10*/  FFMA R10, R10, R11, R3 ;  /* 0x0000000b0a0a7223 */ /* 0x000fe20000000003 */
[----:B------:R-:W-:-:S03]  /*1e20*/  IADD3 R8, PT, PT, R9, R8, RZ ;  /* 0x0000000809087210 */ /* 0x000fc60007ffe0ff */
[----:B------:R-:W-:-:S05]  /*1e30*/  FFMA R3, R22, R10, R11 ;  /* 0x0000000a16037223 */ /* 0x000fca000000000b */
[----:B------:R-:W-:-:S04]  /*1e40*/  SHF.R.U32.HI R7, RZ, 0x17, R3 ;  /* 0x00000017ff077819 */ /* 0x000fc80000011603 */
[----:B------:R-:W-:-:S04]  /*1e50*/  LOP3.LUT R7, R7, 0xff, RZ, 0xc0, !PT ;  /* 0x000000ff07077812 */ /* 0x000fc800078ec0ff */
[----:B------:R-:W-:-:S04]  /*1e60*/  IADD3 R7, PT, PT, R7, R8, RZ ;  /* 0x0000000807077210 */ /* 0x000fc80007ffe0ff */
[----:B------:R-:W-:-:S04]  /*1e70*/  IADD3 R9, PT, PT, R7, -0x1, RZ ;  /* 0xffffffff07097810 */ /* 0x000fc80007ffe0ff */
[----:B------:R-:W-:-:S13]  /*1e80*/  ISETP.GE.U32.AND P0, PT, R9, 0xfe, PT ;  /* 0x000000fe0900780c */ /* 0x000fda0003f06070 */
[----:B------:R-:W-:Y:S05]  /*1e90*/  @!P0 BRA `(.L_x_72) ;  /* 0x0000000000808947 */ /* 0x000fea0003800000 */
[----:B------:R-:W-:-:S13]  /*1ea0*/  ISETP.GT.AND P0, PT, R7, 0xfe, PT ;  /* 0x000000fe0700780c */ /* 0x000fda0003f04270 */
[----:B------:R-:W-:Y:S05]  /*1eb0*/  @P0 BRA `(.L_x_73) ;  /* 0x00000000006c0947 */ /* 0x000fea0003800000 */
[----:B------:R-:W-:-:S13]  /*1ec0*/  ISETP.GE.AND P0, PT, R7, 0x1, PT ;  /* 0x000000010700780c */ /* 0x000fda0003f06270 */
[----:B------:R-:W-:Y:S05]  /*1ed0*/  @P0 BRA `(.L_x_74) ;  /* 0x0000000000740947 */ /* 0x000fea0003800000 */
[----:B------:R-:W-:Y:S02]  /*1ee0*/  ISETP.GE.AND P0, PT, R7, -0x18, PT ;  /* 0xffffffe80700780c */ /* 0x000fe40003f06270 */
[----:B------:R-:W-:-:S11]  /*1ef0*/  LOP3.LUT R3, R3, 0x80000000, RZ, 0xc0, !PT ;  /* 0x8000000003037812 */ /* 0x000fd600078ec0ff */
[----:B------:R-:W-:Y:S05]  /*1f00*/  @!P0 BRA `(.L_x_74) ;  /* 0x0000000000688947 */ /* 0x000fea0003800000 */
[CCC-:B------:R-:W-:Y:S01]  /*1f10*/  FFMA.RZ R8, R22.reuse, R10.reuse, R11.reuse ;  /* 0x0000000a16087223 */ /* 0x1c0fe2000000c00b */
[CCC-:B------:R-:W-:Y:S01]  /*1f20*/  FFMA.RP R9, R22.reuse, R10.reuse, R11.reuse ;  /* 0x0000000a16097223 */ /* 0x1c0fe2000000800b */
[----:B------:R-:W-:Y:S01]  /*1f30*/  FFMA.RM R22, R22, R10, R11 ;  /* 0x0000000a16167223 */ /* 0x000fe2000000400b */
[C---:B------:R-:W-:Y:S02]  /*1f40*/  IADD3 R10, PT, PT, R7.reuse, 0x20, RZ ;  /* 0x00000020070a7810 */ /* 0x040fe40007ffe0ff */
[----:B------:R-:W-:Y:S02]  /*1f50*/  LOP3.LUT R8, R8, 0x7fffff, RZ, 0xc0, !PT ;  /* 0x007fffff08087812 */ /* 0x000fe400078ec0ff */
[C---:B------:R-:W-:Y:S02]  /*1f60*/  ISETP.NE.AND P2, PT, R7.reuse, RZ, PT ;  /* 0x000000ff0700720c */ /* 0x040fe40003f45270 */
[----:B------:R-:W-:Y:S02]  /*1f70*/  LOP3.LUT R11, R8, 0x800000, RZ, 0xfc, !PT ;  /* 0x00800000080b7812 */ /* 0x000fe400078efcff */
[----:B------:R-:W-:Y:S01]  /*1f80*/  ISETP.NE.AND P1, PT, R7, RZ, PT ;  /* 0x000000ff0700720c */ /* 0x000fe20003f25270 */
[----:B------:R-:W-:Y:S01]  /*1f90*/  IMAD.MOV R7, RZ, RZ, -R7 ;  /* 0x000000ffff077224 */ /* 0x000fe200078e0a07 */
[----:B------:R-:W-:-:S02]  /*1fa0*/  SHF.L.U32 R10, R11, R10, RZ ;  /* 0x0000000a0b0a7219 */ /* 0x000fc400000006ff */
[----:B------:R-:W-:Y:S02]  /*1fb0*/  FSETP.NEU.FTZ.AND P0, PT, R9, R22, PT ;  /* 0x000000160900720b */ /* 0x000fe40003f1d000 */
[----:B------:R-:W-:Y:S02]  /*1fc0*/  SEL R8, R7, RZ, P2 ;  /* 0x000000ff07087207 */ /* 0x000fe40001000000 */
[----:B------:R-:W-:Y:S02]  /*1fd0*/  ISETP.NE.AND P1, PT, R10, RZ, P1 ;  /* 0x000000ff0a00720c */ /* 0x000fe40000f25270 */
[----:B------:R-:W-:Y:S02]  /*1fe0*/  SHF.R.U32.HI R10, RZ, R8, R11 ;  /* 0x00000008ff0a7219 */ /* 0x000fe4000001160b */
[----:B------:R-:W-:Y:S02]  /*1ff0*/  PLOP3.LUT P0, PT, P0, P1, PT, 0xf8, 0x8f ;  /* 0x00000000008f781c */ /* 0x000fe40000703f70 */
[----:B------:R-:W-:-:S02]  /*2000*/  SHF.R.U32.HI R8, RZ, 0x1, R10 ;  /* 0x00000001ff087819 */ /* 0x000fc4000001160a */
[----:B------:R-:W-:-:S04]  /*2010*/  SEL R7, RZ, 0x1, !P0 ;  /* 0x00000001ff077807 */ /* 0x000fc80004000000 */
[----:B------:R-:W-:-:S04]  /*2020*/  LOP3.LUT R7, R7, 0x1, R8, 0xf8, !PT ;  /* 0x0000000107077812 */ /* 0x000fc800078ef808 */
[----:B------:R-:W-:-:S04]  /*2030*/  LOP3.LUT R7, R7, R10, RZ, 0xc0, !PT ;  /* 0x0000000a07077212 */ /* 0x000fc800078ec0ff */
[----:B------:R-:W-:-:S04]  /*2040*/  IADD3 R8, PT, PT, R8, R7, RZ ;  /* 0x0000000708087210 */ /* 0x000fc80007ffe0ff */
[----:B------:R-:W-:Y:S01]  /*2050*/  LOP3.LUT R3, R8, R3, RZ, 0xfc, !PT ;  /* 0x0000000308037212 */ /* 0x000fe200078efcff */
[----:B------:R-:W-:Y:S06]  /*2060*/  BRA `(.L_x_74) ;  /* 0x0000000000107947 */ /* 0x000fec0003800000 */
.L_x_73:
[----:B------:R-:W-:-:S04]  /*2070*/  LOP3.LUT R3, R3, 0x80000000, RZ, 0xc0, !PT ;  /* 0x8000000003037812 */ /* 0x000fc800078ec0ff */
[----:B------:R-:W-:Y:S01]  /*2080*/  LOP3.LUT R3, R3, 0x7f800000, RZ, 0xfc, !PT ;  /* 0x7f80000003037812 */ /* 0x000fe200078efcff */
[----:B------:R-:W-:Y:S06]  /*2090*/  BRA `(.L_x_74) ;  /* 0x0000000000047947 */ /* 0x000fec0003800000 */
.L_x_72:
[----:B------:R-:W-:-:S07]  /*20a0*/  LEA R3, R8, R3, 0x17 ;  /* 0x0000000308037211 */ /* 0x000fce00078eb8ff */
.L_x_74:
[----:B------:R-:W-:Y:S05]  /*20b0*/  BSYNC.RECONVERGENT B1 ;  /* 0x0000000000017941 */ /* 0x000fea0003800200 */
.L_x_71:
[----:B------:R-:W-:Y:S05]  /*20c0*/  BRA `(.L_x_75) ;  /* 0x0000000000207947 */ /* 0x000fea0003800000 */
.L_x_70:
[----:B------:R-:W-:-:S04]  /*20d0*/  LOP3.LUT R3, R18, 0x80000000, R3, 0x48, !PT ;  /* 0x8000000012037812 */ /* 0x000fc800078e4803 */
[----:B------:R-:W-:Y:S01]  /*20e0*/  LOP3.LUT R3, R3, 0x7f800000, RZ, 0xfc, !PT ;  /* 0x7f80000003037812 */ /* 0x000fe200078efcff */
[----:B------:R-:W-:Y:S06]  /*20f0*/  BRA `(.L_x_75) ;  /* 0x0000000000147947 */ /* 0x000fec0003800000 */
.L_x_69:
[----:B------:R-:W-:Y:S01]  /*2100*/  LOP3.LUT R3, R18, 0x80000000, R3, 0x48, !PT ;  /* 0x8000000012037812 */ /* 0x000fe200078e4803 */
[----:B------:R-:W-:Y:S06]  /*2110*/  BRA `(.L_x_75) ;  /* 0x00000000000c7947 */ /* 0x000fec0003800000 */
.L_x_68:
[----:B------:R-:W0:Y:S01]  /*2120*/  MUFU.RSQ R3, -QNAN ;  /* 0xffc0000000037908 */ /* 0x000e220000001400 */
[----:B------:R-:W-:Y:S05]  /*2130*/  BRA `(.L_x_75) ;  /* 0x0000000000047947 */ /* 0x000fea0003800000 */
.L_x_67:
[----:B------:R-:W-:-:S07]  /*2140*/  FADD.FTZ R3, R3, R18 ;  /* 0x0000001203037221 */ /* 0x000fce0000010000 */
.L_x_75:
[----:B------:R-:W-:Y:S05]  /*2150*/  BSYNC.RECONVERGENT B0 ;  /* 0x0000000000007941 */ /* 0x000fea0003800200 */
.L_x_65:
[----:B------:R-:W-:Y:S01]  /*2160*/  HFMA2 R9, -RZ, RZ, 0, 0 ;  /* 0x00000000ff097431 */ /* 0x000fe200000001ff */
[----:B------:R-:W-:-:S04]  /*2170*/  MOV R8, R4 ;  /* 0x0000000400087202 */ /* 0x000fc80000000f00 */
[----:B0-----:R-:W-:Y:S05]  /*2180*/  RET.REL.NODEC R8 `(vec3_normalize) ;  /* 0xffffffdc089c7950 */ /* 0x001fea0003c3ffff */
.L_x_76:
        /* <DEDUP_REMOVED lines=15> */
.L_x_201:


//--------------------- .text.vec3_len            --------------------------
	.section	.text.vec3_len,"ax",@progbits
	.align	128
        .global         vec3_len
        .type           vec3_len,@function
        .size           vec3_len,(.L_x_202 - vec3_len)
        .other          vec3_len,@"STO_CUDA_ENTRY STV_DEFAULT"
vec3_len:
.text.vec3_len:
        /* <DEDUP_REMOVED lines=23> */
[----:B0-----:R-:W-:Y:S02]  /*0170*/  HFMA2 R2, -RZ, RZ, 0, 0 ;  /* 0x00000000ff027431 */ /* 0x001fe400000001ff */
        /* <DEDUP_REMOVED lines=9> */
[----:B------:R-:W-:Y:S02]  /*0210*/  @P1 IADD3 R3, PT, PT, R3, 0x1, RZ ;  /* 0x0000000103031810 */ /* 0x000fe40007ffe0ff */
        /* <DEDUP_REMOVED lines=10> */
[----:B0-----:R-:W-:-:S04]  /*02c0*/  IADD3 R4, P0, PT, R4, 0x4, RZ ;  /* 0x0000000404047810 */ /* 0x001fc80007f1e0ff */
[----:B------:R-:W-:-:S09]  /*02d0*/  IADD3.X R5, PT, PT, RZ, R5, RZ, P0, !PT ;  /* 0x00000005ff057210 */ /* 0x000fd200007fe4ff */
.L_x_82:
[----:B------:R-:W-:-:S05]  /*02e0*/  IMAD.WIDE R14, R11, 0xc, R4 ;  /* 0x0000000c0b0e7825 */ /* 0x000fca00078e0204 */
[----:B0-----:R-:W2:Y:S04]  /*02f0*/  LDG.E R6, desc[UR4][R14.64] ;  /* 0x000000040e067981 */ /* 0x001ea8000c1e1900 */
[----:B------:R-:W3:Y:S04]  /*0300*/  LDG.E R0, desc[UR4][R14.64+-0x4] ;  /* 0xfffffc040e007981 */ /* 0x000ee8000c1e1900 */
[----:B------:R-:W4:Y:S01]  /*0310*/  LDG.E R10, desc[UR4][R14.64+0x4] ;  /* 0x000004040e0a7981 */ /* 0x000f22000c1e1900 */
[----:B------:R-:W-:Y:S01]  /*0320*/  IADD3 R9, PT, PT, R9, 0x1, RZ ;  /* 0x0000000109097810 */ /* 0x000fe20007ffe0ff */
[----:B------:R-:W-:Y:S03]  /*0330*/  BSSY.RECONVERGENT B1, `(.L_x_79) ;  /* 0x0000012000017945 */ /* 0x000fe60003800200 */
[----:B------:R-:W-:Y:S01]  /*0340*/  ISETP.NE.AND P0, PT, R9, RZ, PT ;  /* 0x000000ff0900720c */ /* 0x000fe20003f05270 */
[----:B--2---:R-:W-:-:S04]  /*0350*/  FMUL R7, R6, R6 ;  /* 0x0000000606077220 */ /* 0x004fc80000400000 */
[----:B---3--:R-:W-:-:S04]  /*0360*/  FFMA R7, R0, R0, R7 ;  /* 0x0000000000077223 */ /* 0x008fc80000000007 */
[----:B----4-:R-:W-:Y:S01]  /*0370*/  FFMA R17, R10, R10, R7 ;  /* 0x0000000a0a117223 */ /* 0x010fe20000000007 */
[----:B-1----:R-:W-:-:S03]  /*0380*/  IMAD.WIDE R6, R11, 0x4, R2 ;  /* 0x000000040b067825 */ /* 0x002fc600078e0202 */
[----:B------:R0:W1:Y:S01]  /*0390*/  MUFU.RSQ R10, R17 ;  /* 0x00000011000a7308 */ /* 0x0000620000001400 */
[----:B------:R-:W-:-:S04]  /*03a0*/  IADD3 R0, PT, PT, R17, -0xd000000, RZ ;  /* 0xf300000011007810 */ /* 0x000fc80007ffe0ff */
[----:B------:R-:W-:-:S13]  /*03b0*/  ISETP.GT.U32.AND P1, PT, R0, 0x727fffff, PT ;  /* 0x727fffff0000780c */ /* 0x000fda0003f24070 */
[----:B01----:R-:W-:Y:S05]  /*03c0*/  @!P1 BRA `(.L_x_80) ;  /* 0x0000000000109947 */ /* 0x003fea0003800000 */
[----:B------:R-:W-:Y:S02]  /*03d0*/  MOV R0, R17 ;  /* 0x0000001100007202 */ /* 0x000fe40000000f00 */
[----:B------:R-:W-:-:S07]  /*03e0*/  MOV R10, 0x400 ;  /* 0x00000400000a7802 */ /* 0x000fce0000000f00 */
[----:B------:R-:W-:Y:S05]  /*03f0*/  CALL.REL.NOINC `($__internal_2_$__cuda_sm20_sqrt_rn_f32_slowpath) ;  /* 0x0000000400bc7944 */ /* 0x000fea0003c00000 */
[----:B------:R-:W-:Y:S05]  /*0400*/  BRA `(.L_x_81) ;  /* 0x0000000000107947 */ /* 0x000fea0003800000 */
.L_x_80:
[----:B------:R-:W-:Y:S01]  /*0410*/  FMUL.FTZ R0, R17, R10 ;  /* 0x0000000a11007220 */ /* 0x000fe20000410000 */
[----:B------:R-:W-:-:S03]  /*0420*/  FMUL.FTZ R10, R10, 0.5 ;  /* 0x3f0000000a0a7820 */ /* 0x000fc60000410000 */
[----:B------:R-:W-:-:S04]  /*0430*/  FFMA R15, -R0, R0, R17 ;  /* 0x00000000000f7223 */ /* 0x000fc80000000111 */
[----:B------:R-:W-:-:S07]  /*0440*/  FFMA R0, R15, R10, R0 ;  /* 0x0000000a0f007223 */ /* 0x000fce0000000000 */
.L_x_81:
[----:B------:R-:W-:Y:S05]  /*0450*/  BSYNC.RECONVERGENT B1 ;  /* 0x0000000000017941 */ /* 0x000fea0003800200 */
.L_x_79:
[----:B------:R0:W-:Y:S01]  /*0460*/  STG.E desc[UR4][R6.64], R0 ;  /* 0x0000000006007986 */ /* 0x0001e2000c101904 */
[----:B------:R-:W-:Y:S01]  /*0470*/  IADD3 R11, PT, PT, R13, R11, RZ ;  /* 0x0000000b0d0b7210 */ /* 0x000fe20007ffe0ff */
[----:B------:R-:W-:Y:S06]  /*0480*/  @P0 BRA `(.L_x_82) ;  /* 0xfffffffc00940947 */ /* 0x000fec000383ffff */
.L_x_78:
[----:B------:R-:W-:Y:S05]  /*0490*/  BSYNC.RECONVERGENT B0 ;  /* 0x0000000000007941 */ /* 0x000fea0003800200 */
.L_x_77:
[----:B------:R-:W1:Y:S01]  /*04a0*/  LDC.64 R4, c[0x0][0x388] ;  /* 0x0000e200ff047b82 */ /* 0x000e620000000a00 */
[----:B------:R-:W-:Y:S01]  /*04b0*/  ISETP.GE.U32.AND P0, PT, R8, 0x3, PT ;  /* 0x000000030800780c */ /* 0x000fe20003f06070 */
[----:B------:R-:W2:Y:S06]  /*04c0*/  LDCU UR6, c[0x0][0x390] ;  /* 0x00007200ff0677ac */ /* 0x000eac0008000800 */
[----:B------:R-:W3:Y:S06]  /*04d0*/  LDC.64 R2, c[0x0][0x380] ;  /* 0x0000e000ff027b82 */ /* 0x000eec0000000a00 */
[----:B--2---:R-:W-:Y:S05]  /*04e0*/  @!P0 EXIT ;  /* 0x000000000000894d */ /* 0x004fea0003800000 */
.L_x_95:
[----:B---3--:R-:W-:-:S05]  /*04f0*/  IMAD.WIDE R8, R11, 0xc, R2 ;  /* 0x0000000c0b087825 */ /* 0x008fca00078e0202 */
[----:B0-----:R-:W2:Y:S04]  /*0500*/  LDG.E R6, desc[UR4][R8.64+0x4] ;  /* 0x0000040408067981 */ /* 0x001ea8000c1e1900 */
[----:B------:R-:W3:Y:S04]  /*0510*/  LDG.E R0, desc[UR4][R8.64] ;  /* 0x0000000408007981 */ /* 0x000ee8000c1e1900 */
[----:B------:R-:W4:Y:S01]  /*0520*/  LDG.E R10, desc[UR4][R8.64+0x8] ;  /* 0x00000804080a7981 */ /* 0x000f22000c1e1900 */
[----:B------:R-:W-:Y:S01]  /*0530*/  BSSY.RECONVERGENT B0, `(.L_x_83) ;  /* 0x0000010000007945 */ /* 0x000fe20003800200 */
[----:B--2---:R-:W-:-:S04]  /*0540*/  FMUL R7, R6, R6 ;  /* 0x0000000606077220 */ /* 0x004fc80000400000 */
[----:B---3--:R-:W-:-:S04]  /*0550*/  FFMA R7, R0, R0, R7 ;  /* 0x0000000000077223 */ /* 0x008fc80000000007 */
[----:B----4-:R-:W-:-:S04]  /*0560*/  FFMA R7, R10, R10, R7 ;  /* 0x0000000a0a077223 */ /* 0x010fc80000000007 */
[----:B------:R0:W2:Y:S01]  /*0570*/  MUFU.RSQ R6, R7 ;  /* 0x0000000700067308 */ /* 0x0000a20000001400 */
[----:B------:R-:W-:-:S04]  /*0580*/  IADD3 R0, PT, PT, R7, -0xd000000, RZ ;  /* 0xf300000007007810 */ /* 0x000fc80007ffe0ff */
[----:B------:R-:W-:-:S13]  /*0590*/  ISETP.GT.U32.AND P0, PT, R0, 0x727fffff, PT ;  /* 0x727fffff0000780c */ /* 0x000fda0003f04070 */
[----:B0-2---:R-:W-:Y:S05]  /*05a0*/  @!P0 BRA `(.L_x_84) ;  /* 0x0000000000108947 */ /* 0x005fea0003800000 */
[----:B------:R-:W-:Y:S02]  /*05b0*/  MOV R0, R7 ;  /* 0x0000000700007202 */ /* 0x000fe40000000f00 */
[----:B------:R-:W-:-:S07]  /*05c0*/  MOV R10, 0x5e0 ;  /* 0x000005e0000a7802 */ /* 0x000fce0000000f00 */
[----:B-1----:R-:W-:Y:S05]  /*05d0*/  CALL.REL.NOINC `($__internal_2_$__cuda_sm20_sqrt_rn_f32_slowpath) ;  /* 0x0000000400447944 */ /* 0x002fea0003c00000 */
[----:B------:R-:W-:Y:S05]  /*05e0*/  BRA `(.L_x_85) ;  /* 0x0000000000107947 */ /* 0x000fea0003800000 */
.L_x_84:
[----:B------:R-:W-:Y:S01]  /*05f0*/  FMUL.FTZ R0, R7, R6 ;  /* 0x0000000607007220 */ /* 0x000fe20000410000 */
[----:B------:R-:W-:-:S03]  /*0600*/  FMUL.FTZ R6, R6, 0.5 ;  /* 0x3f00000006067820 */ /* 0x000fc60000410000 */
[----:B------:R-:W-:-:S04]  /*0610*/  FFMA R7, -R0, R0, R7 ;  /* 0x0000000000077223 */ /* 0x000fc80000000107 */
[----:B------:R-:W-:-:S07]  /*0620*/  FFMA R0, R7, R6, R0 ;  /* 0x0000000607007223 */ /* 0x000fce0000000000 */
.L_x_85:
[----:B------:R-:W-:Y:S05]  /*0630*/  BSYNC.RECONVERGENT B0 ;  /* 0x0000000000007941 */ /* 0x000fea0003800200 */
.L_x_83:
[----:B-1----:R-:W-:-:S04]  /*0640*/  IMAD.WIDE R6, R11, 0x4, R4 ;  /* 0x000000040b067825 */ /* 0x002fc800078e0204 */
[----:B------:R-:W-:Y:S01]  /*0650*/  IMAD.WIDE R8, R13, 0xc, R8 ;  /* 0x0000000c0d087825 */ /* 0x000fe200078e0208 */
        /* <DEDUP_REMOVED lines=16> */
.L_x_87:
[----:B------:R-:W-:Y:S01]  /*0760*/  FMUL.FTZ R0, R15, R12 ;  /* 0x0000000c0f007220 */ /* 0x000fe20000410000 */
[----:B------:R-:W-:-:S03]  /*0770*/  FMUL.FTZ R10, R12, 0.5 ;  /* 0x3f0000000c0a7820 */ /* 0x000fc60000410000 */
[----:B------:R-:W-:-:S04]  /*0780*/  FFMA R15, -R0, R0, R15 ;  /* 0x00000000000f7223 */ /* 0x000fc8000000010f */
[----:B------:R-:W-:-:S07]  /*0790*/  FFMA R0, R15, R10, R0 ;  /* 0x0000000a0f007223 */ /* 0x000fce0000000000 */
.L_x_88:
[----:B------:R-:W-:Y:S05]  /*07a0*/  BSYNC.RECONVERGENT B0 ;  /* 0x0000000000007941 */ /* 0x000fea0003800200 */
.L_x_86:
[----:B------:R-:W-:-:S04]  /*07b0*/  IMAD.WIDE R6, R13, 0x4, R6 ;  /* 0x000000040d067825 */ /* 0x000fc800078e0206 */
        /* <DEDUP_REMOVED lines=17> */
.L_x_90:
[----:B------:R-:W-:Y:S01]  /*08d0*/  FMUL.FTZ R0, R15, R12 ;  /* 0x0000000c0f007220 */ /* 0x000fe20000410000 */
[----:B------:R-:W-:-:S03]  /*08e0*/  FMUL.FTZ R10, R12, 0.5 ;  /* 0x3f0000000c0a7820 */ /* 0x000fc60000410000 */
[----:B------:R-:W-:-:S04]  /*08f0*/  FFMA R15, -R0, R0, R15 ;  /* 0x00000000000f7223 */ /* 0x000fc8000000010f */
[----:B------:R-:W-:-:S07]  /*0900*/  FFMA R0, R15, R10, R0 ;  /* 0x0000000a0f007223 */ /* 0x000fce0000000000 */
.L_x_91:
[----:B------:R-:W-:Y:S05]  /*0910*/  BSYNC.RECONVERGENT B0 ;  /* 0x0000000000007941 */ /* 0x000fea0003800200 */
.L_x_89:
        /* <DEDUP_REMOVED lines=18> */
.L_x_93:
[----:B------:R-:W-:Y:S01]  /*0a40*/  FMUL.FTZ R0, R15, R12 ;  /* 0x0000000c0f007220 */ /* 0x000fe20000410000 */
[----:B------:R-:W-:-:S03]  /*0a50*/  FMUL.FTZ R8, R12, 0.5 ;  /* 0x3f0000000c087820 */ /* 0x000fc60000410000 */
[----:B------:R-:W-:-:S04]  /*0a60*/  FFMA R9, -R0, R0, R15 ;  /* 0x0000000000097223 */ /* 0x000fc8000000010f */
[----:B------:R-:W-:-:S07]  /*0a70*/  FFMA R0, R9, R8, R0 ;  /* 0x0000000809007223 */ /* 0x000fce0000000000 */
.L_x_94:
[----:B------:R-:W-:Y:S05]  /*0a80*/  BSYNC.RECONVERGENT B0 ;  /* 0x0000000000007941 */ /* 0x000fea0003800200 */
.L_x_92:
[C---:B------:R-:W-:Y:S01]  /*0a90*/  IMAD.WIDE R6, R13.reuse, 0x4, R6 ;  /* 0x000000040d067825 */ /* 0x040fe200078e0206 */
[----:B------:R-:W-:-:S04]  /*0aa0*/  LEA R11, R13, R11, 0x2 ;  /* 0x0000000b0d0b7211 */ /* 0x000fc800078e10ff */
[----:B------:R2:W-:Y:S01]  /*0ab0*/  STG.E desc[UR4][R6.64], R0 ;  /* 0x0000000006007986 */ /* 0x0005e2000c101904 */
[----:B------:R-:W-:-:S13]  /*0ac0*/  ISETP.GE.AND P0, PT, R11, UR6, PT ;  /* 0x000000060b007c0c */ /* 0x000fda000bf06270 */
[----:B--2---:R-:W-:Y:S05]  /*0ad0*/  @!P0 BRA `(.L_x_95) ;  /* 0xfffffff800848947 */ /* 0x004fea000383ffff */
[----:B------:R-:W-:Y:S05]  /*0ae0*/  EXIT ;  /* 0x000000000000794d */ /* 0x000fea0003800000 */
        .weak           $__internal_2_$__cuda_sm20_sqrt_rn_f32_slowpath
        .type           $__internal_2_$__cuda_sm20_sqrt_rn_f32_slowpath,@function
        .size           $__internal_2_$__cuda_sm20_sqrt_rn_f32_slowpath,(.L_x_202 - $__internal_2_$__cuda_sm20_sqrt_rn_f32_slowpath)
$__internal_2_$__cuda_sm20_sqrt_rn_f32_slowpath:
        /* <DEDUP_REMOVED lines=10> */
[----:B------:R-:W-:-:S04]  /*0b90*/  @P1 FFMA R17, R0, 1.84467440737095516160e+19, RZ ;  /* 0x5f80000000111823 */ /* 0x000fc800000000ff */
[----:B------:R-:W0:Y:S02]  /*0ba0*/  @P1 MUFU.RSQ R14, R17 ;  /* 0x00000011000e1308 */ /* 0x000e240000001400 */
[----:B0-----:R-:W-:Y:S01]  /*0bb0*/  @P1 FMUL.FTZ R12, R17, R14 ;  /* 0x0000000e110c1220 */ /* 0x001fe20000410000 */
[----:B------:R-:W-:Y:S01]  /*0bc0*/  @P1 FMUL.FTZ R15, R14, 0.5 ;  /* 0x3f0000000e0f1820 */ /* 0x000fe20000410000 */
[----:B------:R-:W-:Y:S02]  /*0bd0*/  @!P1 MOV R14, R0 ;  /* 0x00000000000e9202 */ /* 0x000fe40000000f00 */
[----:B------:R-:W-:-:S04]  /*0be0*/  @P1 FADD.FTZ R16, -R12, -RZ ;  /* 0x800000ff0c101221 */ /* 0x000fc80000010100 */
[----:B------:R-:W-:-:S04]  /*0bf0*/  @P1 FFMA R19, R12, R16, R17 ;  /* 0x000000100c131223 */ /* 0x000fc80000000011 */
[----:B------:R-:W-:-:S04]  /*0c00*/  @P1 FFMA R15, R19, R15, R12 ;  /* 0x0000000f130f1223 */ /* 0x000fc8000000000c */
[----:B------:R-:W-:-:S07]  /*0c10*/  @P1 FMUL.FTZ R14, R15, 2.3283064365386962891e-10 ;  /* 0x2f8000000f0e1820 */ /* 0x000fce0000410000 */
.L_x_96:
[----:B------:R-:W-:Y:S01]  /*0c20*/  HFMA2 R15, -RZ, RZ, 0, 0 ;  /* 0x00000000ff0f7431 */ /* 0x000fe200000001ff */
[----:B------:R-:W-:Y:S02]  /*0c30*/  MOV R0, R14 ;  /* 0x0000000e00007202 */ /* 0x000fe40000000f00 */
[----:B------:R-:W-:-:S04]  /*0c40*/  MOV R14, R10 ;  /* 0x0000000a000e7202 */ /* 0x000fc80000000f00 */
[----:B------:R-:W-:Y:S05]  /*0c50*/  RET.REL.NODEC R14 `(vec3_len) ;  /* 0xfffffff00ee87950 */ /* 0x000fea0003c3ffff */
.L_x_97:
        /* <DEDUP_REMOVED lines=10> */
.L_x_202:


//--------------------- .text.vec3_div_scalar     --------------------------
	.section	.text.vec3_div_scalar,"ax",@progbits
	.align	128
        .global         vec3_div_scalar
        .type           vec3_div_scalar,@function
        .size           vec3_div_scalar,(.L_x_203 - vec3_div_scalar)
        .other          vec3_div_scalar,@"STO_CUDA_ENTRY STV_DEFAULT"
vec3_div_scalar:
.text.vec3_div_scalar:
        /* <DEDUP_REMOVED lines=11> */
[----:B------:R-:W-:Y:S01]  /*00b0*/  IADD3 R0, PT, PT, R6, R5, RZ ;  /* 0x0000000506007210 */ /* 0x000fe20007ffe0ff */
        /* <DEDUP_REMOVED lines=31> */
[----:B------:R-:W-:-:S07]  /*02b0*/  IADD3 R24, PT, PT, -R0, RZ, RZ ;  /* 0x000000ff00187210 */ /* 0x000fce0007ffe1ff */
[----:B------:R-:W2:Y:S01]  /*02c0*/  LDC.64 R20, c[0x0][0x388] ;  /* 0x0000e200ff147b82 */ /* 0x000ea20000000a00 */
[----:B0-----:R-:W-:-:S05]  /*02d0*/  IADD3 R16, P1, PT, R16, 0x4, RZ ;  /* 0x0000000410107810 */ /* 0x001fca0007f3e0ff */
[----:B------:R-:W-:Y:S01]  /*02e0*/  IMAD.X R17, RZ, RZ, R17, P1 ;  /* 0x000000ffff117224 */ /* 0x000fe200008e0611 */
[----:B-1----:R-:W-:-:S04]  /*02f0*/  IADD3 R18, P0, PT, R18, 0x4, RZ ;  /* 0x0000000412127810 */ /* 0x002fc80007f1e0ff */
[----:B------:R-:W-:-:S09]  /*0300*/  IADD3.X R19, PT, PT, RZ, R19, RZ, P0, !PT ;  /* 0x00000013ff137210 */ /* 0x000fd200007fe4ff */
.L_x_106:
[----:B--2---:R-:W-:-:S05]  /*0310*/  IMAD.WIDE R14, R5, 0x4, R20 ;  /* 0x00000004050e7825 */ /* 0x004fca00078e0214 */
[----:B------:R-:W2:Y:S01]  /*0320*/  LDG.E R8, desc[UR4][R14.64] ;  /* 0x000000040e087981 */ /* 0x000ea2000c1e1900 */
[----:B------:R-:W-:-:S05]  /*0330*/  IMAD.WIDE R12, R5, 0xc, R16 ;  /* 0x0000000c050c7825 */ /* 0x000fca00078e0210 */
[----:B------:R-:W3:Y:S01]  /*0340*/  LDG.E R3, desc[UR4][R12.64+-0x4] ;  /* 0xfffffc040c037981 */ /* 0x000ee2000c1e1900 */
[----:B------:R-:W-:Y:S01]  /*0350*/  IADD3 R24, PT, PT, R24, 0x1, RZ ;  /* 0x0000000118187810 */ /* 0x000fe20007ffe0ff */
[----:B------:R-:W-:Y:S01]  /*0360*/  BSSY.RECONVERGENT B3, `(.L_x_100) ;  /* 0x000000e000037945 */ /* 0x000fe20003800200 */
[----:B0-----:R-:W-:Y:S02]  /*0370*/  IMAD.WIDE R10, R5, 0xc, R18 ;  /* 0x0000000c050a7825 */ /* 0x001fe400078e0212 */
[----:B------:R-:W-:Y:S01]  /*0380*/  ISETP.NE.AND P2, PT, R24, RZ, PT ;  /* 0x000000ff1800720c */ /* 0x000fe20003f45270 */
[----:B--2---:R-:W0:Y:S08]  /*0390*/  MUFU.RCP R0, R8 ;  /* 0x0000000800007308 */ /* 0x004e300000001000 */
[----:B---3--:R-:W1:Y:S01]  /*03a0*/  FCHK P0, R3, R8 ;  /* 0x0000000803007302 */ /* 0x008e620000000000 */
[----:B0-----:R-:W-:-:S04]  /*03b0*/  FFMA R7, -R8, R0, 1 ;  /* 0x3f80000008077423 */ /* 0x001fc80000000100 */
[----:B------:R-:W-:-:S04]  /*03c0*/  FFMA R0, R0, R7, R0 ;  /* 0x0000000700007223 */ /* 0x000fc80000000000 */
[----:B------:R-:W-:-:S04]  /*03d0*/  FFMA R7, R3, R0, RZ ;  /* 0x0000000003077223 */ /* 0x000fc800000000ff */
[----:B------:R-:W-:-:S04]  /*03e0*/  FFMA R2, -R8, R7, R3 ;  /* 0x0000000708027223 */ /* 0x000fc80000000103 */
[----:B------:R-:W-:Y:S01]  /*03f0*/  FFMA R0, R0, R2, R7 ;  /* 0x0000000200007223 */ /* 0x000fe20000000007 */
[----:B-1----:R-:W-:Y:S06]  /*0400*/  @!P0 BRA `(.L_x_101) ;  /* 0x00000000000c8947 */ /* 0x002fec0003800000 */
[----:B------:R-:W-:Y:S02]  /*0410*/  MOV R0, R8 ;  /* 0x0000000800007202 */ /* 0x000fe40000000f00 */
[----:B------:R-:W-:-:S07]  /*0420*/  MOV R8, 0x440 ;  /* 0x0000044000087802 */ /* 0x000fce0000000f00 */
[----:B------:R-:W-:Y:S05]  /*0430*/  CALL.REL.NOINC `($__internal_3_$__cuda_sm3x_div_rn_noftz_f32_slowpath) ;  /* 0x0000001000087944 */ /* 0x000fea0003c00000 */
.L_x_101:
[----:B------:R-:W-:Y:S05]  /*0440*/  BSYNC.RECONVERGENT B3 ;  /* 0x0000000000037941 */ /* 0x000fea0003800200 */
.L_x_100:
[----:B------:R0:W-:Y:S04]  /*0450*/  STG.E desc[UR4][R10.64+-0x4], R0 ;  /* 0xfffffc000a007986 */ /* 0x0001e8000c101904 */
[----:B------:R-:W2:Y:S04]  /*0460*/  LDG.E R22, desc[UR4][R14.64] ;  /* 0x000000040e167981 */ /* 0x000ea8000c1e1900 */
[----:B------:R-:W3:Y:S01]  /*0470*/  LDG.E R3, desc[UR4][R12.64] ;  /* 0x000000040c037981 */ /* 0x000ee2000c1e1900 */
[----:B------:R-:W-:Y:S01]  /*0480*/  BSSY.RECONVERGENT B3, `(.L_x_102) ;  /* 0x000000d000037945 */ /* 0x000fe20003800200 */
[----:B--2---:R-:W1:Y:S08]  /*0490*/  MUFU.RCP R2, R22 ;  /* 0x0000001600027308 */ /* 0x004e700000001000 */
[----:B---3--:R-:W2:Y:S01]  /*04a0*/  FCHK P0, R3, R22 ;  /* 0x0000001603007302 */ /* 0x008ea20000000000 */
[----:B-1----:R-:W-:-:S04]  /*04b0*/  FFMA R7, -R22, R2, 1 ;  /* 0x3f80000016077423 */ /* 0x002fc80000000102 */
[----:B------:R-:W-:-:S04]  /*04c0*/  FFMA R2, R2, R7, R2 ;  /* 0x0000000702027223 */ /* 0x000fc80000000002 */
[----:B------:R-:W-:-:S04]  /*04d0*/  FFMA R7, R3, R2, RZ ;  /* 0x0000000203077223 */ /* 0x000fc800000000ff */
[----:B------:R-:W-:-:S04]  /*04e0*/  FFMA R8, -R22, R7, R3 ;  /* 0x0000000716087223 */ /* 0x000fc80000000103 */
[----:B------:R-:W-:Y:S01]  /*04f0*/  FFMA R7, R2, R8, R7 ;  /* 0x0000000802077223 */ /* 0x000fe20000000007 */
[----:B0-2---:R-:W-:Y:S06]  /*0500*/  @!P0 BRA `(.L_x_103) ;  /* 0x0000000000108947 */ /* 0x005fec0003800000 */
[----:B------:R-:W-:Y:S01]  /*0510*/  IMAD.MOV.U32 R0, RZ, RZ, R22 ;  /* 0x000000ffff007224 */ /* 0x000fe200078e0016 */
[----:B------:R-:W-:-:S07]  /*0520*/  MOV R8, 0x540 ;  /* 0x0000054000087802 */ /* 0x000fce0000000f00 */
[----:B------:R-:W-:Y:S05]  /*0530*/  CALL.REL.NOINC `($__internal_3_$__cuda_sm3x_div_rn_noftz_f32_slowpath) ;  /* 0x0000000c00c87944 */ /* 0x000fea0003c00000 */
[----:B------:R-:W-:-:S07]  /*0540*/  MOV R7, R0 ;  /* 0x0000000000077202 */ /* 0x000fce0000000f00 */
.L_x_103:
[----:B------:R-:W-:Y:S05]  /*0550*/  BSYNC.RECONVERGENT B3 ;  /* 0x0000000000037941 */ /* 0x000fea0003800200 */
.L_x_102:
        /* <DEDUP_REMOVED lines=12> */
[----:B------:R-:W-:Y:S02]  /*0620*/  MOV R0, R14 ;  /* 0x0000000e00007202 */ /* 0x000fe40000000f00 */
[----:B------:R-:W-:-:S07]  /*0630*/  MOV R8, 0x650 ;  /* 0x0000065000087802 */ /* 0x000fce0000000f00 */
[----:B------:R-:W-:Y:S05]  /*0640*/  CALL.REL.NOINC `($__internal_3_$__cuda_sm3x_div_rn_noftz_f32_slowpath) ;  /* 0x0000000c00847944 */ /* 0x000fea0003c00000 */
.L_x_105:
[----:B------:R-:W-:Y:S05]  /*0650*/  BSYNC.RECONVERGENT B3 ;  /* 0x0000000000037941 */ /* 0x000fea0003800200 */
.L_x_104:
[----:B------:R0:W-:Y:S01]  /*0660*/  STG.E desc[UR4][R10.64+0x4], R0 ;  /* 0x000004000a007986 */ /* 0x0001e2000c101904 */
[----:B------:R-:W-:Y:S01]  /*0670*/  IADD3 R5, PT, PT, R6, R5, RZ ;  /* 0x0000000506057210 */ /* 0x000fe20007ffe0ff */
[----:B------:R-:W-:Y:S06]  /*0680*/  @P2 BRA `(.L_x_106) ;  /* 0xfffffffc00202947 */ /* 0x000fec000383ffff */
.L_x_99:
[----:B------:R-:W-:Y:S05]  /*0690*/  BSYNC.RECONVERGENT B2 ;  /* 0x0000000000027941 */ /* 0x000fea0003800200 */
.L_x_98:
[----:B------:R-:W1:Y:S01]  /*06a0*/  LDC.64 R12, c[0x0][0x390] ;  /* 0x0000e400ff0c7b82 */ /* 0x000e620000000a00 */
[----:B------:R-:W-:Y:S01]  /*06b0*/  ISETP.GE.U32.AND P0, PT, R4, 0x3, PT ;  /* 0x000000030400780c */ /* 0x000fe20003f06070 */
[----:B------:R-:W2:Y:S06]  /*06c0*/  LDCU UR6, c[0x0][0x398] ;  /* 0x00007300ff0677ac */ /* 0x000eac0008000800 */
[----:B------:R-:W3:Y:S08]  /*06d0*/  LDC.64 R14, c[0x0][0x380] ;  /* 0x0000e000ff0e7b82 */ /* 0x000ef00000000a00 */
[----:B0-----:R-:W0:Y:S01]  /*06e0*/  LDC.64 R10, c[0x0][0x388] ;  /* 0x0000e200ff0a7b82 */ /* 0x001e220000000a00 */
[----:B--2---:R-:W-:Y:S05]  /*06f0*/  @!P0 EXIT ;  /* 0x000000000000894d */ /* 0x004fea0003800000 */
.L_x_131:
[----:B0-----:R-:W-:-:S05]  /*0700*/  IMAD.WIDE R18, R5, 0x4, R10 ;  /* 0x0000000405127825 */ /* 0x001fca00078e020a */
[----:B------:R-:W2:Y:S01]  /*0710*/  LDG.E R4, desc[UR4][R18.64] ;  /* 0x0000000412047981 */ /* 0x000ea2000c1e1900 */
[----:B---3--:R-:W-:-:S05]  /*0720*/  IMAD.WIDE R20, R5, 0xc, R14 ;  /* 0x0000000c05147825 */ /* 0x008fca00078e020e */
[----:B------:R-:W3:Y:S01]  /*0730*/  LDG.E R3, desc[UR4][R20.64] ;  /* 0x0000000414037981 */ /* 0x000ee2000c1e1900 */
[----:B------:R-:W-:Y:S01]  /*0740*/  BSSY.RECONVERGENT B2, `(.L_x_107) ;  /* 0x000000c000027945 */ /* 0x000fe20003800200 */
[----:B--2---:R-:W0:Y:S08]  /*0750*/  MUFU.RCP R0, R4 ;  /* 0x0000000400007308 */ /* 0x004e300000001000 */
[----:B---3--:R-:W2:Y:S01]  /*0760*/  FCHK P0, R3, R4 ;  /* 0x0000000403007302 */ /* 0x008ea20000000000 */
[----:B0-----:R-:W-:-:S04]  /*0770*/  FFMA R7, -R4, R0, 1 ;  /* 0x3f80000004077423 */ /* 0x001fc80000000100 */
[----:B------:R-:W-:-:S04]  /*0780*/  FFMA R0, R0, R7, R0 ;  /* 0x0000000700007223 */ /* 0x000fc80000000000 */
[----:B------:R-:W-:-:S04]  /*0790*/  FFMA R7, R3, R0, RZ ;  /* 0x0000000003077223 */ /* 0x000fc800000000ff */
[----:B------:R-:W-:-:S04]  /*07a0*/  FFMA R2, -R4, R7, R3 ;  /* 0x0000000704027223 */ /* 0x000fc80000000103 */
[----:B------:R-:W-:Y:S01]  /*07b0*/  FFMA R0, R0, R2, R7 ;  /* 0x0000000200007223 */ /* 0x000fe20000000007 */
[----:B--2---:R-:W-:Y:S06]  /*07c0*/  @!P0 BRA `(.L_x_108) ;  /* 0x00000000000c8947 */ /* 0x004fec0003800000 */
[----:B------:R-:W-:Y:S01]  /*07d0*/  IMAD.MOV.U32 R0, RZ, RZ, R4 ;  /* 0x000000ffff007224 */ /* 0x000fe200078e0004 */
[----:B------:R-:W-:-:S07]  /*07e0*/  MOV R8, 0x800 ;  /* 0x0000080000087802 */ /* 0x000fce0000000f00 */
[----:B-1----:R-:W-:Y:S05]  /*07f0*/  CALL.REL.NOINC `($__internal_3_$__cuda_sm3x_div_rn_noftz_f32_slowpath) ;  /* 0x0000000c00187944 */ /* 0x002fea0003c00000 */
.L_x_108:
[----:B------:R-:W-:Y:S05]  /*0800*/  BSYNC.RECONVERGENT B2 ;  /* 0x0000000000027941 */ /* 0x000fea0003800200 */
.L_x_107:
[----:B-1----:R-:W-:-:S05]  /*0810*/  IMAD.WIDE R16, R5, 0xc, R12 ;  /* 0x0000000c05107825 */ /* 0x002fca00078e020c */
        /* <DEDUP_REMOVED lines=15> */
[----:B------:R-:W-:-:S07]  /*0910*/  MOV R7, R0 ;  /* 0x0000000000077202 */ /* 0x000fce0000000f00 */
.L_x_110:
[----:B------:R-:W-:Y:S05]  /*0920*/  BSYNC.RECONVERGENT B2 ;  /* 0x0000000000027941 */ /* 0x000fea0003800200 */
.L_x_109:
        /* <DEDUP_REMOVED lines=15> */
.L_x_112:
[----:B------:R-:W-:Y:S05]  /*0a20*/  BSYNC.RECONVERGENT B2 ;  /* 0x0000000000027941 */ /* 0x000fea0003800200 */
.L_x_111:
[C---:B------:R-:W-:Y:S01]  /*0a30*/  IMAD.WIDE R18, R6.reuse, 0x4, R18 ;  /* 0x0000000406127825 */ /* 0x040fe200078e0212 */
[----:B------:R0:W-:Y:S04]  /*0a40*/  STG.E desc[UR4][R16.64+0x8], R0 ;  /* 0x0000080010007986 */ /* 0x0001e8000c101904 */
[----:B------:R-:W2:Y:S01]  /*0a50*/  LDG.E R8, desc[UR4][R18.64] ;  /* 0x0000000412087981 */ /* 0x000ea2000c1e1900 */
[----:B------:R-:W-:-:S05]  /*0a60*/  IMAD.WIDE R20, R6, 0xc, R20 ;  /* 0x0000000c06147825 */ /* 0x000fca00078e0214 */
        /* <DEDUP_REMOVED lines=13> */
[----:B------:R-:W-:-:S07]  /*0b40*/  IMAD.MOV.U32 R7, RZ, RZ, R0 ;  /* 0x000000ffff077224 */ /* 0x000fce00078e0000 */
.L_x_114:
[----:B------:R-:W-:Y:S05]  /*0b50*/  BSYNC.RECONVERGENT B2 ;  /* 0x0000000000027941 */ /* 0x000fea0003800200 */
.L_x_113:
[----:B------:R-:W-:-:S05]  /*0b60*/  IMAD.WIDE R16, R6, 0xc, R16 ;  /* 0x0000000c06107825 */ /* 0x000fca00078e0210 */
        /* <DEDUP_REMOVED lines=15> */
.L_x_116:
[----:B------:R-:W-:Y:S05]  /*0c60*/  BSYNC.RECONVERGENT B2 ;  /* 0x0000000000027941 */ /* 0x000fea0003800200 */
.L_x_115:
        /* <DEDUP_REMOVED lines=16> */
.L_x_118:
[----:B------:R-:W-:Y:S05]  /*0d70*/  BSYNC.RECONVERGENT B2 ;  /* 0x0000000000027941 */ /* 0x000fea0003800200 */
.L_x_117:
        /* <DEDUP_REMOVED lines=17> */
.L_x_120:
[----:B------:R-:W-:Y:S05]  /*0e90*/  BSYNC.RECONVERGENT B2 ;  /* 0x0000000000027941 */ /* 0x000fea0003800200 */
.L_x_119:
        /* <DEDUP_REMOVED lines=17> */
.L_x_122:
[----:B------:R-:W-:Y:S05]  /*0fb0*/  BSYNC.RECONVERGENT B2 ;  /* 0x0000000000027941 */ /* 0x000fea0003800200 */
.L_x_121:
        /* <DEDUP_REMOVED lines=15> */
.L_x_124:
[----:B------:R-:W-:Y:S05]  /*10b0*/  BSYNC.RECONVERGENT B2 ;  /* 0x0000000000027941 */ /* 0x000fea0003800200 */
.L_x_123:
        /* <DEDUP_REMOVED lines=18> */
.L_x_126:
[----:B------:R-:W-:Y:S05]  /*11e0*/  BSYNC.RECONVERGENT B2 ;  /* 0x0000000000027941 */ /* 0x000fea0003800200 */
.L_x_125:
        /* <DEDUP_REMOVED lines=16> */
.L_x_128:
[----:B------:R-:W-:Y:S05]  /*12f0*/  BSYNC.RECONVERGENT B2 ;  /* 0x0000000000027941 */ /* 0x000fea0003800200 */
.L_x_127:
        /* <DEDUP_REMOVED lines=16> */
.L_x_130:
[----:B------:R-:W-:Y:S05]  /*1400*/  BSYNC.RECONVERGENT B2 ;  /* 0x0000000000027941 */ /* 0x000fea0003800200 */
.L_x_129:
[----:B------:R2:W-:Y:S01]  /*1410*/  STG.E desc[UR4][R16.64+0x8], R7 ;  /* 0x0000080710007986 */ /* 0x0005e2000c101904 */
[----:B------:R-:W-:-:S04]  /*1420*/  LEA R5, R6, R5, 0x2 ;  /* 0x0000000506057211 */ /* 0x000fc800078e10ff */
[----:B------:R-:W-:-:S13]  /*1430*/  ISETP.GE.AND P0, PT, R5, UR6, PT ;  /* 0x0000000605007c0c */ /* 0x000fda000bf06270 */
[----:B--2---:R-:W-:Y:S05]  /*1440*/  @!P0 BRA `(.L_x_131) ;  /* 0xfffffff000ac8947 */ /* 0x004fea000383ffff */
[----:B------:R-:W-:Y:S05]  /*1450*/  EXIT ;  /* 0x000000000000794d */ /* 0x000fea0003800000 */
        .weak           $__internal_3_$__cuda_sm3x_div_rn_noftz_f32_slowpath
        .type           $__internal_3_$__cuda_sm3x_div_rn_noftz_f32_slowpath,@function
        .size           $__internal_3_$__cuda_sm3x_div_rn_noftz_f32_slowpath,(.L_x_203 - $__internal_3_$__cuda_sm3x_div_rn_noftz_f32_slowpath)
$__internal_3_$__cuda_sm3x_div_rn_noftz_f32_slowpath:
[----:B------:R-:W-:Y:S01]  /*1460*/  SHF.R.U32.HI R2, RZ, 0x17, R0 ;  /* 0x00000017ff027819 */ /* 0x000fe20000011600 */
[----:B------:R-:W-:Y:S01]  /*1470*/  BSSY.RECONVERGENT B0, `(.L_x_132) ;  /* 0x0000062000007945 */ /* 0x000fe20003800200 */
[----:B------:R-:W-:Y:S02]  /*1480*/  SHF.R.U32.HI R9, RZ, 0x17, R3 ;  /* 0x00000017ff097819 */ /* 0x000fe40000011603 */
[----:B------:R-:W-:Y:S02]  /*1490*/  LOP3.LUT R2, R2, 0xff, RZ, 0xc0, !PT ;  /* 0x000000ff02027812 */ /* 0x000fe400078ec0ff */
[----:B------:R-:W-:Y:S02]  /*14a0*/  LOP3.LUT R9, R9, 0xff, RZ, 0xc0, !PT ;  /* 0x000000ff09097812 */ /* 0x000fe400078ec0ff */
[----:B------:R-:W-:-:S03]  /*14b0*/  IADD3 R22, PT, PT, R2, -0x1, RZ ;  /* 0xffffffff02167810 */ /* 0x000fc60007ffe0ff */
[----:B------:R-:W-:Y:S01]  /*14c0*/  VIADD R23, R9, 0xffffffff ;  /* 0xffffffff09177836 */ /* 0x000fe20000000000 */
[----:B------:R-:W-:-:S04]  /*14d0*/  ISETP.GT.U32.AND P0, PT, R22, 0xfd, PT ;  /* 0x000000fd1600780c */ /* 0x000fc80003f04070 */
[----:B------:R-:W-:-:S13]  /*14e0*/  ISETP.GT.U32.OR P0, PT, R23, 0xfd, P0 ;  /* 0x000000fd1700780c */ /* 0x000fda0000704470 */
[----:B------:R-:W-:Y:S01]  /*14f0*/  @!P0 MOV R7, RZ ;  /* 0x000000ff00078202 */ /* 0x000fe20000000f00 */
        /* <DEDUP_REMOVED lines=24> */
.L_x_133:
[----:B------:R-:W-:Y:S01]  /*1680*/  LEA R23, R2, 0xc0800000, 0x17 ;  /* 0xc080000002177811 */ /* 0x000fe200078eb8ff */
[----:B------:R-:W-:Y:S01]  /*1690*/  BSSY.RECONVERGENT B1, `(.L_x_138) ;  /* 0x0000036000017945 */ /* 0x000fe20003800200 */
[----:B------:R-:W-:-:S03]  /*16a0*/  IADD3 R9, PT, PT, R9, -0x7f, RZ ;  /* 0xffffff8109097810 */ /* 0x000fc60007ffe0ff */
[----:B------:R-:W-:Y:S02]  /*16b0*/  IMAD.IADD R26, R0, 0x1, -R23 ;  /* 0x00000001001a7824 */ /* 0x000fe400078e0a17 */
[C---:B------:R-:W-:Y:S02]  /*16c0*/  IMAD R0, R9.reuse, -0x800000, R3 ;  /* 0xff80000009007824 */ /* 0x040fe400078e0203 */
[----:B------:R0:W1:Y:S01]  /*16d0*/  MUFU.RCP R22, R26 ;  /* 0x0000001a00167308 */ /* 0x0000620000001000 */
[----:B------:R-:W-:Y:S01]  /*16e0*/  FADD.FTZ R23, -R26, -RZ ;  /* 0x800000ff1a177221 */ /* 0x000fe20000010100 */
[----:B0-----:R-:W-:-:S04]  /*16f0*/  IADD3 R26, PT, PT, R9, 0x7f, -R2 ;  /* 0x0000007f091a7810 */ /* 0x001fc80007ffe802 */
[----:B------:R-:W-:Y:S01]  /*1700*/  IADD3 R7, PT, PT, R26, R7, RZ ;  /* 0x000000071a077210 */ /* 0x000fe20007ffe0ff */
[----:B-1----:R-:W-:-:S04]  /*1710*/  FFMA R25, R22, R23, 1 ;  /* 0x3f80000016197423 */ /* 0x002fc80000000017 */
[----:B------:R-:W-:-:S04]  /*1720*/  FFMA R25, R22, R25, R22 ;  /* 0x0000001916197223 */ /* 0x000fc80000000016 */
[----:B------:R-:W-:-:S04]  /*1730*/  FFMA R22, R0, R25, RZ ;  /* 0x0000001900167223 */ /* 0x000fc800000000ff */
[----:B------:R-:W-:-:S04]  /*1740*/  FFMA R3, R23, R22, R0 ;  /* 0x0000001617037223 */ /* 0x000fc80000000000 */
[----:B------:R-:W-:-:S04]  /*1750*/  FFMA R22, R25, R3, R22 ;  /* 0x0000000319167223 */ /* 0x000fc80000000016 */
[----:B------:R-:W-:-:S04]  /*1760*/  FFMA R23, R23, R22, R0 ;  /* 0x0000001617177223 */ /* 0x000fc80000000000 */
        /* <DEDUP_REMOVED lines=15> */
[C---:B------:R-:W-:Y:S02]  /*1860*/  VIADD R9, R2.reuse, 0x20 ;  /* 0x0000002002097836 */ /* 0x040fe40000000000 */
[CCC-:B------:R-:W-:Y:S01]  /*1870*/  FFMA.RP R7, R25.reuse, R23.reuse, R22.reuse ;  /* 0x0000001719077223 */ /* 0x1c0fe20000008016 */
[----:B------:R-:W-:Y:S01]  /*1880*/  FFMA.RM R22, R25, R23, R22 ;  /* 0x0000001719167223 */ /* 0x000fe20000004016 */
[C---:B------:R-:W-:Y:S02]  /*1890*/  ISETP.NE.AND P3, PT, R2.reuse, RZ, PT ;  /* 0x000000ff0200720c */ /* 0x040fe40003f65270 */
[----:B------:R-:W-:Y:S02]  /*18a0*/  LOP3.LUT R3, R3, 0x7fffff, RZ, 0xc0, !PT ;  /* 0x007fffff03037812 */ /* 0x000fe400078ec0ff */
[----:B------:R-:W-:Y:S02]  /*18b0*/  ISETP.NE.AND P1, PT, R2, RZ, PT ;  /* 0x000000ff0200720c */ /* 0x000fe40003f25270 */
[----:B------:R-:W-:-:S02]  /*18c0*/  LOP3.LUT R26, R3, 0x800000, RZ, 0xfc, !PT ;  /* 0x00800000031a7812 */ /* 0x000fc400078efcff */
[----:B------:R-:W-:Y:S02]  /*18d0*/  IADD3 R2, PT, PT, -R2, RZ, RZ ;  /* 0x000000ff02027210 */ /* 0x000fe40007ffe1ff */
[----:B------:R-:W-:Y:S02]  /*18e0*/  SHF.L.U32 R9, R26, R9, RZ ;  /* 0x000000091a097219 */ /* 0x000fe400000006ff */
[----:B------:R-:W-:Y:S02]  /*18f0*/  FSETP.NEU.FTZ.AND P0, PT, R7, R22, PT ;  /* 0x000000160700720b */ /* 0x000fe40003f1d000 */
[----:B------:R-:W-:Y:S02]  /*1900*/  SEL R7, R2, RZ, P3 ;  /* 0x000000ff02077207 */ /* 0x000fe40001800000 */
[----:B------:R-:W-:Y:S02]  /*1910*/  ISETP.NE.AND P1, PT, R9, RZ, P1 ;  /* 0x000000ff0900720c */ /* 0x000fe40000f25270 */
[----:B------:R-:W-:-:S02]  /*1920*/  SHF.R.U32.HI R7, RZ, R7, R26 ;  /* 0x00000007ff077219 */ /* 0x000fc4000001161a */
[----:B------:R-:W-:Y:S02]  /*1930*/  PLOP3.LUT P0, PT, P0, P1, PT, 0xf8, 0x8f ;  /* 0x00000000008f781c */ /* 0x000fe40000703f70 */
[----:B------:R-:W-:Y:S02]  /*1940*/  SHF.R.U32.HI R3, RZ, 0x1, R7 ;  /* 0x00000001ff037819 */ /* 0x000fe40000011607 */
[----:B------:R-:W-:-:S04]  /*1950*/  SEL R2, RZ, 0x1, !P0 ;  /* 0x00000001ff027807 */ /* 0x000fc80004000000 */
[----:B------:R-:W-:-:S04]  /*1960*/  LOP3.LUT R2, R2, 0x1, R3, 0xf8, !PT ;  /* 0x0000000102027812 */ /* 0x000fc800078ef803 */
[----:B------:R-:W-:-:S04]  /*1970*/  LOP3.LUT R2, R2, R7, RZ, 0xc0, !PT ;  /* 0x0000000702027212 */ /* 0x000fc800078ec0ff */
[----:B------:R-:W-:-:S04]  /*1980*/  IADD3 R3, PT, PT, R3, R2, RZ ;  /* 0x0000000203037210 */ /* 0x000fc80007ffe0ff */
[----:B------:R-:W-:Y:S01]  /*1990*/  LOP3.LUT R0, R3, R0, RZ, 0xfc, !PT ;  /* 0x0000000003007212 */ /* 0x000fe200078efcff */
[----:B------:R-:W-:Y:S06]  /*19a0*/  BRA `(.L_x_141) ;  /* 0x0000000000107947 */ /* 0x000fec0003800000 */
.L_x_140:
[----:B------:R-:W-:-:S04]  /*19b0*/  LOP3.LUT R0, R0, 0x80000000, RZ, 0xc0, !PT ;  /* 0x8000000000007812 */ /* 0x000fc800078ec0ff */
[----:B------:R-:W-:Y:S01]  /*19c0*/  LOP3.LUT R0, R0, 0x7f800000, RZ, 0xfc, !PT ;  /* 0x7f80000000007812 */ /* 0x000fe200078efcff */
[----:B------:R-:W-:Y:S06]  /*19d0*/  BRA `(.L_x_141) ;  /* 0x0000000000047947 */ /* 0x000fec0003800000 */
.L_x_139:
[----:B------:R-:W-:-:S07]  /*19e0*/  LEA R0, R7, R0, 0x17 ;  /* 0x0000000007007211 */ /* 0x000fce00078eb8ff */
.L_x_141:
[----:B------:R-:W-:Y:S05]  /*19f0*/  BSYNC.RECONVERGENT B1 ;  /* 0x0000000000017941 */ /* 0x000fea0003800200 */
.L_x_138:
[----:B------:R-:W-:Y:S05]  /*1a00*/  BRA `(.L_x_142) ;  /* 0x0000000000207947 */ /* 0x000fea0003800000 */
.L_x_137:
[----:B------:R-:W-:-:S04]  /*1a10*/  LOP3.LUT R0, R0, 0x80000000, R3, 0x48, !PT ;  /* 0x8000000000007812 */ /* 0x000fc800078e4803 */
[----:B------:R-:W-:Y:S01]  /*1a20*/  LOP3.LUT R0, R0, 0x7f800000, RZ, 0xfc, !PT ;  /* 0x7f80000000007812 */ /* 0x000fe200078efcff */
[----:B------:R-:W-:Y:S06]  /*1a30*/  BRA `(.L_x_142) ;  /* 0x0000000000147947 */ /* 0x000fec0003800000 */
.L_x_136:
[----:B------:R-:W-:Y:S01]  /*1a40*/  LOP3.LUT R0, R0, 0x80000000, R3, 0x48, !PT ;  /* 0x8000000000007812 */ /* 0x000fe200078e4803 */
[----:B------:R-:W-:Y:S06]  /*1a50*/  BRA `(.L_x_142) ;  /* 0x00000000000c7947 */ /* 0x000fec0003800000 */
.L_x_135:
[----:B------:R-:W0:Y:S01]  /*1a60*/  MUFU.RSQ R0, -QNAN ;  /* 0xffc0000000007908 */ /* 0x000e220000001400 */
[----:B------:R-:W-:Y:S05]  /*1a70*/  BRA `(.L_x_142) ;  /* 0x0000000000047947 */ /* 0x000fea0003800000 */
.L_x_134:
[----:B------:R-:W-:-:S07]  /*1a80*/  FADD.FTZ R0, R3, R0 ;  /* 0x0000000003007221 */ /* 0x000fce0000010000 */
.L_x_142:
[----:B------:R-:W-:Y:S05]  /*1a90*/  BSYNC.RECONVERGENT B0 ;  /* 0x0000000000007941 */ /* 0x000fea0003800200 */
.L_x_132:
[----:B------:R-:W-:-:S04]  /*1aa0*/  HFMA2 R9, -RZ, RZ, 0, 0 ;  /* 0x00000000ff097431 */ /* 0x000fc800000001ff */
[----:B0-----:R-:W-:Y:S05]  /*1ab0*/  RET.REL.NODEC R8 `(vec3_div_scalar) ;  /* 0xffffffe408507950 */ /* 0x001fea0003c3ffff */
.L_x_143:
        /* <DEDUP_REMOVED lines=12> */
.L_x_203:


//--------------------- .text.vec3_mul_scalar     --------------------------
	.section	.text.vec3_mul_scalar,"ax",@progbits
	.align	128
        .global         vec3_mul_scalar
        .type           vec3_mul_scalar,@function
        .size           vec3_mul_scalar,(.L_x_211 - vec3_mul_scalar)
        .other          vec3_mul_scalar,@"STO_CUDA_ENTRY STV_DEFAULT"
vec3_mul_scalar:
.text.vec3_mul_scalar:
        /* <DEDUP_REMOVED lines=36> */
[C---:B------:R-:W-:Y:S02]  /*0240*/  LOP3.LUT R4, R2.reuse, 0x3, RZ, 0xc0, !PT ;  /* 0x0000000302047812 */ /* 0x040fe400078ec0ff */
[----:B------:R-:W-:Y:S02]  /*0250*/  ISETP.GE.U32.AND P0, PT, R2, 0x3, PT ;  /* 0x000000030200780c */ /* 0x000fe40003f06070 */
        /* <DEDUP_REMOVED lines=8> */
[----:B------:R-:W-:Y:S02]  /*02e0*/  IADD3.X R5, PT, PT, RZ, R5, RZ, P1, !PT ;  /* 0x00000005ff057210 */ /* 0x000fe40000ffe4ff */
[----:B-1----:R-:W-:-:S04]  /*02f0*/  IADD3 R6, P2, PT, R6, 0x4, RZ ;  /* 0x0000000406067810 */ /* 0x002fc80007f5e0ff */
[----:B------:R-:W-:-:S09]  /*0300*/  IADD3.X R7, PT, PT, RZ, R7, RZ, P2, !PT ;  /* 0x00000007ff077210 */ /* 0x000fd200017fe4ff */
.L_x_146:
[----:B0-----:R-:W0:Y:S01]  /*0310*/  LDC.64 R12, c[0x0][0x388] ;  /* 0x0000e200ff0c7b82 */ /* 0x001e220000000a00 */
[----:B------:R-:W-:-:S05]  /*0320*/  IMAD.WIDE R8, R3, 0xc, R6 ;  /* 0x0000000c03087825 */ /* 0x000fca00078e0206 */
[----:B------:R-:W2:Y:S01]  /*0330*/  LDG.E R14, desc[UR4][R8.64+-0x4] ;  /* 0xfffffc04080e7981 */ /* 0x000ea2000c1e1900 */
[----:B0-----:R-:W-:-:S05]  /*0340*/  IMAD.WIDE R12, R3, 0x4, R12 ;  /* 0x00000004030c7825 */ /* 0x001fca00078e020c */
[----:B------:R-:W2:Y:S01]  /*0350*/  LDG.E R15, desc[UR4][R12.64] ;  /* 0x000000040c0f7981 */ /* 0x000ea2000c1e1900 */
[----:B------:R-:W-:-:S04]  /*0360*/  IMAD.WIDE R10, R3, 0xc, R4 ;  /* 0x0000000c030a7825 */ /* 0x000fc800078e0204 */
[----:B--2---:R-:W-:-:S05]  /*0370*/  FMUL R15, R14, R15 ;  /* 0x0000000f0e0f7220 */ /* 0x004fca0000400000 */
[----:B------:R0:W-:Y:S04]  /*0380*/  STG.E desc[UR4][R10.64+-0x4], R15 ;  /* 0xfffffc0f0a007986 */ /* 0x0001e8000c101904 */
[----:B------:R-:W2:Y:S04]  /*0390*/  LDG.E R14, desc[UR4][R8.64] ;  /* 0x00000004080e7981 */ /* 0x000ea8000c1e1900 */
[----:B------:R-:W2:Y:S02]  /*03a0*/  LDG.E R17, desc[UR4][R12.64] ;  /* 0x000000040c117981 */ /* 0x000ea4000c1e1900 */
[----:B--2---:R-:W-:-:S05]  /*03b0*/  FMUL R17, R14, R17 ;  /* 0x000000110e117220 */ /* 0x004fca0000400000 */
[----:B------:R0:W-:Y:S04]  /*03c0*/  STG.E desc[UR4][R10.64], R17 ;  /* 0x000000110a007986 */ /* 0x0001e8000c101904 */
[----:B------:R-:W2:Y:S04]  /*03d0*/  LDG.E R14, desc[UR4][R8.64+0x4] ;  /* 0x00000404080e7981 */ /* 0x000ea8000c1e1900 */
[----:B------:R-:W2:Y:S01]  /*03e0*/  LDG.E R19, desc[UR4][R12.64] ;  /* 0x000000040c137981 */ /* 0x000ea2000c1e1900 */
[----:B------:R-:W-:-:S04]  /*03f0*/  IADD3 R2, PT, PT, R2, 0x1, RZ ;  /* 0x0000000102027810 */ /* 0x000fc80007ffe0ff */
[----:B------:R-:W-:Y:S02]  /*0400*/  ISETP.NE.AND P1, PT, R2, RZ, PT ;  /* 0x000000ff0200720c */ /* 0x000fe40003f25270 */
[----:B------:R-:W-:Y:S01]  /*0410*/  IADD3 R3, PT, PT, R0, R3, RZ ;  /* 0x0000000300037210 */ /* 0x000fe20007ffe0ff */
[----:B--2---:R-:W-:-:S05]  /*0420*/  FMUL R19, R14, R19 ;  /* 0x000000130e137220 */ /* 0x004fca0000400000 */
[----:B------:R0:W-:Y:S05]  /*0430*/  STG.E desc[UR4][R10.64+0x4], R19 ;  /* 0x000004130a007986 */ /* 0x0001ea000c101904 */
[----:B------:R-:W-:Y:S05]  /*0440*/  @P1 BRA `(.L_x_146) ;  /* 0xfffffffc00b01947 */ /* 0x000fea000383ffff */
.L_x_145:
[----:B------:R-:W-:Y:S05]  /*0450*/  BSYNC.RECONVERGENT B0 ;  /* 0x0000000000007941 */ /* 0x000fea0003800200 */
.L_x_144:
[----:B------:R-:W-:Y:S05]  /*0460*/  @!P0 EXIT ;  /* 0x000000000000894d */ /* 0x000fea0003800000 */
.L_x_147:
[----:B-1----:R-:W1:Y:S08]  /*0470*/  LDC.64 R6, c[0x0][0x380] ;  /* 0x0000e000ff067b82 */ /* 0x002e700000000a00 */
[----:B------:R-:W2:Y:S08]  /*0480*/  LDC.64 R8, c[0x0][0x388] ;  /* 0x0000e200ff087b82 */ /* 0x000eb00000000a00 */
[----:B------:R-:W3:Y:S01]  /*0490*/  LDC.64 R4, c[0x0][0x390] ;  /* 0x0000e400ff047b82 */ /* 0x000ee20000000a00 */
[----:B-1----:R-:W-:-:S05]  /*04a0*/  IMAD.WIDE R6, R3, 0xc, R6 ;  /* 0x0000000c03067825 */ /* 0x002fca00078e0206 */
[----:B------:R-:W4:Y:S01]  /*04b0*/  LDG.E R2, desc[UR4][R6.64] ;  /* 0x0000000406027981 */ /* 0x000f22000c1e1900 */
[----:B--2---:R-:W-:-:S05]  /*04c0*/  IMAD.WIDE R8, R3, 0x4, R8 ;  /* 0x0000000403087825 */ /* 0x004fca00078e0208 */
[----:B0-----:R-:W4:Y:S01]  /*04d0*/  LDG.E R11, desc[UR4][R8.64] ;  /* 0x00000004080b7981 */ /* 0x001f22000c1e1900 */
[----:B---3--:R-:W-:-:S04]  /*04e0*/  IMAD.WIDE R4, R3, 0xc, R4 ;  /* 0x0000000c03047825 */ /* 0x008fc800078e0204 */
[----:B----4-:R-:W-:-:S05]  /*04f0*/  FMUL R15, R2, R11 ;  /* 0x0000000b020f7220 */ /* 0x010fca0000400000 */
[----:B------:R0:W-:Y:S04]  /*0500*/  STG.E desc[UR4][R4.64], R15 ;  /* 0x0000000f04007986 */ /* 0x0001e8000c101904 */
[----:B------:R-:W2:Y:S04]  /*0510*/  LDG.E R2, desc[UR4][R6.64+0x4] ;  /* 0x0000040406027981 */ /* 0x000ea8000c1e1900 */
[----:B------:R-:W2:Y:S02]  /*0520*/  LDG.E R11, desc[UR4][R8.64] ;  /* 0x00000004080b7981 */ /* 0x000ea4000c1e1900 */
[----:B--2---:R-:W-:-:S05]  /*0530*/  FMUL R17, R2, R11 ;  /* 0x0000000b02117220 */ /* 0x004fca0000400000 */
[----:B------:R1:W-:Y:S04]  /*0540*/  STG.E desc[UR4][R4.64+0x4], R17 ;  /* 0x0000041104007986 */ /* 0x0003e8000c101904 */
[----:B------:R-:W2:Y:S04]  /*0550*/  LDG.E R2, desc[UR4][R6.64+0x8] ;  /* 0x0000080406027981 */ /* 0x000ea8000c1e1900 */
[----:B------:R-:W2:Y:S01]  /*0560*/  LDG.E R11, desc[UR4][R8.64] ;  /* 0x00000004080b7981 */ /* 0x000ea2000c1e1900 */
[----:B------:R-:W-:-:S04]  /*0570*/  IMAD.WIDE R12, R0, 0xc, R6 ;  /* 0x0000000c000c7825 */ /* 0x000fc800078e0206 */
[----:B--2---:R-:W-:Y:S01]  /*0580*/  FMUL R19, R2, R11 ;  /* 0x0000000b02137220 */ /* 0x004fe20000400000 */
[----:B------:R-:W-:-:S04]  /*0590*/  IMAD.WIDE R10, R0, 0x4, R8 ;  /* 0x00000004000a7825 */ /* 0x000fc800078e0208 */
[----:B------:R2:W-:Y:S04]  /*05a0*/  STG.E desc[UR4][R4.64+0x8], R19 ;  /* 0x0000081304007986 */ /* 0x0005e8000c101904 */
[----:B------:R-:W3:Y:S04]  /*05b0*/  LDG.E R2, desc[UR4][R12.64] ;  /* 0x000000040c027981 */ /* 0x000ee8000c1e1900 */
[----:B------:R-:W3:Y:S01]  /*05c0*/  LDG.E R21, desc[UR4][R10.64] ;  /* 0x000000040a157981 */ /* 0x000ee2000c1e1900 */
[----:B0-----:R-:W-:-:S04]  /*05d0*/  IMAD.WIDE R14, R0, 0xc, R4 ;  /* 0x0000000c000e7825 */ /* 0x001fc800078e0204 */
[----:B---3--:R-:W-:-:S05]  /*05e0*/  FMUL R21, R2, R21 ;  /* 0x0000001502157220 */ /* 0x008fca0000400000 */
[----:B------:R0:W-:Y:S04]  /*05f0*/  STG.E desc[UR4][R14.64], R21 ;  /* 0x000000150e007986 */ /* 0x0001e8000c101904 */
[----:B------:R-:W1:Y:S04]  /*0600*/  LDG.E R2, desc[UR4][R12.64+0x4] ;  /* 0x000004040c027981 */ /* 0x000e68000c1e1900 */
[----:B------:R-:W1:Y:S02]  /*0610*/  LDG.E R7, desc[UR4][R10.64] ;  /* 0x000000040a077981 */ /* 0x000e64000c1e1900 */
[----:B-1----:R-:W-:-:S05]  /*0620*/  FMUL R17, R2, R7 ;  /* 0x0000000702117220 */ /* 0x002fca0000400000 */
[----:B------:R1:W-:Y:S04]  /*0630*/  STG.E desc[UR4][R14.64+0x4], R17 ;  /* 0x000004110e007986 */ /* 0x0003e8000c101904 */
[----:B------:R-:W3:Y:S04]  /*0640*/  LDG.E R2, desc[UR4][R12.64+0x8] ;  /* 0x000008040c027981 */ /* 0x000ee8000c1e1900 */
[----:B--2---:R-:W3:Y:S01]  /*0650*/  LDG.E R5, desc[UR4][R10.64] ;  /* 0x000000040a057981 */ /* 0x004ee2000c1e1900 */
[----:B------:R-:W-:-:S04]  /*0660*/  IMAD.WIDE R6, R0, 0x4, R10 ;  /* 0x0000000400067825 */ /* 0x000fc800078e020a */
[----:B---3--:R-:W-:Y:S01]  /*0670*/  FMUL R19, R2, R5 ;  /* 0x0000000502137220 */ /* 0x008fe20000400000 */
[----:B------:R-:W-:-:S04]  /*0680*/  IMAD.WIDE R4, R0, 0xc, R12 ;  /* 0x0000000c00047825 */ /* 0x000fc800078e020c */
[----:B------:R2:W-:Y:S04]  /*0690*/  STG.E desc[UR4][R14.64+0x8], R19 ;  /* 0x000008130e007986 */ /* 0x0005e8000c101904 */
[----:B------:R-:W3:Y:S04]  /*06a0*/  LDG.E R2, desc[UR4][R4.64] ;  /* 0x0000000404027981 */ /* 0x000ee8000c1e1900 */
[----:B0-----:R-:W3:Y:S01]  /*06b0*/  LDG.E R21, desc[UR4][R6.64] ;  /* 0x0000000406157981 */ /* 0x001ee2000c1e1900 */
[----:B------:R-:W-:-:S04]  /*06c0*/  IMAD.WIDE R8, R0, 0xc, R14 ;  /* 0x0000000c00087825 */ /* 0x000fc800078e020e */
[----:B---3--:R-:W-:-:S05]  /*06d0*/  FMUL R21, R2, R21 ;  /* 0x0000001502157220 */ /* 0x008fca0000400000 */
[----:B------:R0:W-:Y:S04]  /*06e0*/  STG.E desc[UR4][R8.64], R21 ;  /* 0x0000001508007986 */ /* 0x0001e8000c101904 */
[----:B------:R-:W1:Y:S04]  /*06f0*/  LDG.E R2, desc[UR4][R4.64+0x4] ;  /* 0x0000040404027981 */ /* 0x000e68000c1e1900 */
[----:B------:R-:W1:Y:S02]  /*0700*/  LDG.E R11, desc[UR4][R6.64] ;  /* 0x00000004060b7981 */ /* 0x000e64000c1e1900 */
[----:B-1----:R-:W-:-:S05]  /*0710*/  FMUL R17, R2, R11 ;  /* 0x0000000b02117220 */ /* 0x002fca0000400000 */
[----:B------:R1:W-:Y:S04]  /*0720*/  STG.E desc[UR4][R8.64+0x4], R17 ;  /* 0x0000041108007986 */ /* 0x0003e8000c101904 */
[----:B------:R-:W2:Y:S04]  /*0730*/  LDG.E R2, desc[UR4][R4.64+0x8] ;  /* 0x0000080404027981 */ /* 0x000ea8000c1e1900 */
[----:B------:R-:W2:Y:S01]  /*0740*/  LDG.E R11, desc[UR4][R6.64] ;  /* 0x00000004060b7981 */ /* 0x000ea2000c1e1900 */
[----:B------:R-:W-:-:S04]  /*0750*/  IMAD.WIDE R12, R0, 0x4, R6 ;  /* 0x00000004000c7825 */ /* 0x000fc800078e0206 */
[----:B--2---:R-:W-:Y:S01]  /*0760*/  FMUL R19, R2, R11 ;  /* 0x0000000b02137220 */ /* 0x004fe20000400000 */
[----:B------:R-:W-:-:S04]  /*0770*/  IMAD.WIDE R10, R0, 0xc, R4 ;  /* 0x0000000c000a7825 */ /* 0x000fc800078e0204 */
[----:B------:R1:W-:Y:S04]  /*0780*/  STG.E desc[UR4][R8.64+0x8], R19 ;  /* 0x0000081308007986 */ /* 0x0003e8000c101904 */
[----:B------:R-:W2:Y:S04]  /*0790*/  LDG.E R2, desc[UR4][R10.64] ;  /* 0x000000040a027981 */ /* 0x000ea8000c1e1900 */
[----:B0-----:R-:W2:Y:S01]  /*07a0*/  LDG.E R21, desc[UR4][R12.64] ;  /* 0x000000040c157981 */ /* 0x001ea2000c1e1900 */
        /* <DEDUP_REMOVED lines=9> */
[----:B------:R-:W-:-:S04]  /*0840*/  LEA R3, R0, R3, 0x2 ;  /* 0x0000000300037211 */ /* 0x000fc800078e10ff */
[----:B------:R-:W-:Y:S01]  /*0850*/  ISETP.GE.AND P0, PT, R3, UR6, PT ;  /* 0x0000000603007c0c */ /* 0x000fe2000bf06270 */
[----:B--2---:R-:W-:-:S05]  /*0860*/  FMUL R7, R2, R7 ;  /* 0x0000000702077220 */ /* 0x004fca0000400000 */
[----:B------:R1:W-:Y:S07]  /*0870*/  STG.E desc[UR4][R14.64+0x8], R7 ;  /* 0x000008070e007986 */ /* 0x0003ee000c101904 */
[----:B------:R-:W-:Y:S05]  /*0880*/  @!P0 BRA `(.L_x_147) ;  /* 0xfffffff800f88947 */ /* 0x000fea000383ffff */
[----:B------:R-:W-:Y:S05]  /*0890*/  EXIT ;  /* 0x000000000000794d */ /* 0x000fea0003800000 */
.L_x_148:
        /* <DEDUP_REMOVED lines=14> */
.L_x_211:


//--------------------- .text.vec3_sub            --------------------------
	.section	.text.vec3_sub,"ax",@progbits
	.align	128
        .global         vec3_sub
        .type           vec3_sub,@function
        .size           vec3_sub,(.L_x_212 - vec3_sub)
        .other          vec3_sub,@"STO_CUDA_ENTRY STV_DEFAULT"
vec3_sub:
.text.vec3_sub:
        /* <DEDUP_REMOVED lines=46> */
[----:B0-----:R-:W-:-:S04]  /*02e0*/  IADD3 R4, P1, PT, R4, 0x4, RZ ;  /* 0x0000000404047810 */ /* 0x001fc80007f3e0ff */
[----:B------:R-:W-:Y:S02]  /*02f0*/  IADD3.X R5, PT, PT, RZ, R5, RZ, P1, !PT ;  /* 0x00000005ff057210 */ /* 0x000fe40000ffe4ff */
[----:B-1----:R-:W-:-:S04]  /*0300*/  IADD3 R6, P3, PT, R6, 0x8, RZ ;  /* 0x0000000806067810 */ /* 0x002fc80007f7e0ff */
[----:B------:R-:W-:Y:S02]  /*0310*/  IADD3.X R7, PT, PT, RZ, R7, RZ, P3, !PT ;  /* 0x00000007ff077210 */ /* 0x000fe40001ffe4ff */
[----:B--2---:R-:W-:-:S04]  /*0320*/  IADD3 R8, P2, PT, R8, 0x8, RZ ;  /* 0x0000000808087810 */ /* 0x004fc80007f5e0ff */
[----:B------:R-:W-:-:S09]  /*0330*/  IADD3.X R9, PT, PT, RZ, R9, RZ, P2, !PT ;  /* 0x00000009ff097210 */ /* 0x000fd200017fe4ff */
.L_x_151:
[----:B------:R-:W-:-:S04]  /*0340*/  IMAD.WIDE R14, R3, 0xc, R4 ;  /* 0x0000000c030e7825 */ /* 0x000fc800078e0204 */
[C---:B------:R-:W-:Y:S01]  /*0350*/  IMAD.WIDE R12, R3.reuse, 0xc, R6 ;  /* 0x0000000c030c7825 */ /* 0x040fe200078e0206 */
[----:B------:R-:W2:Y:S04]  /*0360*/  LDG.E R16, desc[UR4][R14.64+-0x4] ;  /* 0xfffffc040e107981 */ /* 0x000ea8000c1e1900 */
[----:B0-----:R-:W2:Y:S01]  /*0370*/  LDG.E R17, desc[UR4][R12.64+-0x8] ;  /* 0xfffff8040c117981 */ /* 0x001ea2000c1e1900 */
[----:B------:R-:W-:-:S04]  /*0380*/  IMAD.WIDE R10, R3, 0xc, R8 ;  /* 0x0000000c030a7825 */ /* 0x000fc800078e0208 */
[----:B--2---:R-:W-:-:S05]  /*0390*/  FADD R17, R16, -R17 ;  /* 0x8000001110117221 */ /* 0x004fca0000000000 */
[----:B------:R0:W-:Y:S04]  /*03a0*/  STG.E desc[UR4][R10.64+-0x8], R17 ;  /* 0xfffff8110a007986 */ /* 0x0001e8000c101904 */
[----:B------:R-:W2:Y:S04]  /*03b0*/  LDG.E R16, desc[UR4][R14.64] ;  /* 0x000000040e107981 */ /* 0x000ea8000c1e1900 */
[----:B------:R-:W2:Y:S02]  /*03c0*/  LDG.E R19, desc[UR4][R12.64+-0x4] ;  /* 0xfffffc040c137981 */ /* 0x000ea4000c1e1900 */
[----:B--2---:R-:W-:-:S05]  /*03d0*/  FADD R19, R16, -R19 ;  /* 0x8000001310137221 */ /* 0x004fca0000000000 */
[----:B------:R0:W-:Y:S04]  /*03e0*/  STG.E desc[UR4][R10.64+-0x4], R19 ;  /* 0xfffffc130a007986 */ /* 0x0001e8000c101904 */
[----:B------:R-:W2:Y:S04]  /*03f0*/  LDG.E R16, desc[UR4][R14.64+0x4] ;  /* 0x000004040e107981 */ /* 0x000ea8000c1e1900 */
[----:B------:R-:W2:Y:S01]  /*0400*/  LDG.E R21, desc[UR4][R12.64] ;  /* 0x000000040c157981 */ /* 0x000ea2000c1e1900 */
[----:B------:R-:W-:Y:S02]  /*0410*/  IADD3 R2, PT, PT, R2, 0x1, RZ ;  /* 0x0000000102027810 */ /* 0x000fe40007ffe0ff */
[----:B------:R-:W-:-:S02]  /*0420*/  IADD3 R3, PT, PT, R0, R3, RZ ;  /* 0x0000000300037210 */ /* 0x000fc40007ffe0ff */
[----:B------:R-:W-:Y:S01]  /*0430*/  ISETP.NE.AND P1, PT, R2, RZ, PT ;  /* 0x000000ff0200720c */ /* 0x000fe20003f25270 */
[----:B--2---:R-:W-:-:S05]  /*0440*/  FADD R21, R16, -R21 ;  /* 0x8000001510157221 */ /* 0x004fca0000000000 */
[----:B------:R0:W-:Y:S07]  /*0450*/  STG.E desc[UR4][R10.64], R21 ;  /* 0x000000150a007986 */ /* 0x0001ee000c101904 */
[----:B------:R-:W-:Y:S05]  /*0460*/  @P1 BRA `(.L_x_151) ;  /* 0xfffffffc00b41947 */ /* 0x000fea000383ffff */
.L_x_150:
[----:B------:R-:W-:Y:S05]  /*0470*/  BSYNC.RECONVERGENT B0 ;  /* 0x0000000000007941 */ /* 0x000fea0003800200 */
.L_x_149:
[----:B------:R-:W-:Y:S05]  /*0480*/  @!P0 EXIT ;  /* 0x000000000000894d */ /* 0x000fea0003800000 */
.L_x_152:
        /* <DEDUP_REMOVED lines=8> */
[----:B----4-:R-:W-:-:S05]  /*0510*/  FADD R15, R2, -R11 ;  /* 0x8000000b020f7221 */ /* 0x010fca0000000000 */
[----:B------:R0:W-:Y:S04]  /*0520*/  STG.E desc[UR4][R4.64], R15 ;  /* 0x0000000f04007986 */ /* 0x0001e8000c101904 */
[----:B------:R-:W2:Y:S04]  /*0530*/  LDG.E R2, desc[UR4][R6.64+0x4] ;  /* 0x0000040406027981 */ /* 0x000ea8000c1e1900 */
[----:B------:R-:W2:Y:S02]  /*0540*/  LDG.E R11, desc[UR4][R8.64+0x4] ;  /* 0x00000404080b7981 */ /* 0x000ea4000c1e1900 */
[----:B--2---:R-:W-:-:S05]  /*0550*/  FADD R17, R2, -R11 ;  /* 0x8000000b02117221 */ /* 0x004fca0000000000 */
[----:B------:R1:W-:Y:S04]  /*0560*/  STG.E desc[UR4][R4.64+0x4], R17 ;  /* 0x0000041104007986 */ /* 0x0003e8000c101904 */
[----:B------:R-:W2:Y:S04]  /*0570*/  LDG.E R2, desc[UR4][R6.64+0x8] ;  /* 0x0000080406027981 */ /* 0x000ea8000c1e1900 */
[----:B------:R-:W2:Y:S01]  /*0580*/  LDG.E R11, desc[UR4][R8.64+0x8] ;  /* 0x00000804080b7981 */ /* 0x000ea2000c1e1900 */
[----:B------:R-:W-:-:S04]  /*0590*/  IMAD.WIDE R12, R0, 0xc, R6 ;  /* 0x0000000c000c7825 */ /* 0x000fc800078e0206 */
[----:B--2---:R-:W-:Y:S01]  /*05a0*/  FADD R19, R2, -R11 ;  /* 0x8000000b02137221 */ /* 0x004fe20000000000 */
[----:B------:R-:W-:-:S04]  /*05b0*/  IMAD.WIDE R10, R0, 0xc, R8 ;  /* 0x0000000c000a7825 */ /* 0x000fc800078e0208 */
[----:B------:R2:W-:Y:S04]  /*05c0*/  STG.E desc[UR4][R4.64+0x8], R19 ;  /* 0x0000081304007986 */ /* 0x0005e8000c101904 */
[----:B------:R-:W3:Y:S04]  /*05d0*/  LDG.E R2, desc[UR4][R12.64] ;  /* 0x000000040c027981 */ /* 0x000ee8000c1e1900 */
[----:B------:R-:W3:Y:S01]  /*05e0*/  LDG.E R21, desc[UR4][R10.64] ;  /* 0x000000040a157981 */ /* 0x000ee2000c1e1900 */
[----:B0-----:R-:W-:-:S04]  /*05f0*/  IMAD.WIDE R14, R0, 0xc, R4 ;  /* 0x0000000c000e7825 */ /* 0x001fc800078e0204 */
[----:B---3--:R-:W-:-:S05]  /*0600*/  FADD R21, R2, -R21 ;  /* 0x8000001502157221 */ /* 0x008fca0000000000 */
[----:B------:R0:W-:Y:S04]  /*0610*/  STG.E desc[UR4][R14.64], R21 ;  /* 0x000000150e007986 */ /* 0x0001e8000c101904 */
[----:B------:R-:W1:Y:S04]  /*0620*/  LDG.E R2, desc[UR4][R12.64+0x4] ;  /* 0x000004040c027981 */ /* 0x000e68000c1e1900 */
[----:B------:R-:W1:Y:S02]  /*0630*/  LDG.E R7, desc[UR4][R10.64+0x4] ;  /* 0x000004040a077981 */ /* 0x000e64000c1e1900 */
[----:B-1----:R-:W-:-:S05]  /*0640*/  FADD R17, R2, -R7 ;  /* 0x8000000702117221 */ /* 0x002fca0000000000 */
[----:B------:R1:W-:Y:S04]  /*0650*/  STG.E desc[UR4][R14.64+0x4], R17 ;  /* 0x000004110e007986 */ /* 0x0003e8000c101904 */
[----:B------:R-:W3:Y:S04]  /*0660*/  LDG.E R2, desc[UR4][R12.64+0x8] ;  /* 0x000008040c027981 */ /* 0x000ee8000c1e1900 */
[----:B--2---:R-:W3:Y:S01]  /*0670*/  LDG.E R5, desc[UR4][R10.64+0x8] ;  /* 0x000008040a057981 */ /* 0x004ee2000c1e1900 */
[----:B------:R-:W-:-:S04]  /*0680*/  IMAD.WIDE R6, R0, 0xc, R10 ;  /* 0x0000000c00067825 */ /* 0x000fc800078e020a */
[----:B---3--:R-:W-:Y:S01]  /*0690*/  FADD R19, R2, -R5 ;  /* 0x8000000502137221 */ /* 0x008fe20000000000 */
[----:B------:R-:W-:-:S04]  /*06a0*/  IMAD.WIDE R4, R0, 0xc, R12 ;  /* 0x0000000c00047825 */ /* 0x000fc800078e020c */
[----:B------:R2:W-:Y:S04]  /*06b0*/  STG.E desc[UR4][R14.64+0x8], R19 ;  /* 0x000008130e007986 */ /* 0x0005e8000c101904 */
[----:B------:R-:W3:Y:S04]  /*06c0*/  LDG.E R2, desc[UR4][R4.64] ;  /* 0x0000000404027981 */ /* 0x000ee8000c1e1900 */
[----:B0-----:R-:W3:Y:S01]  /*06d0*/  LDG.E R21, desc[UR4][R6.64] ;  /* 0x0000000406157981 */ /* 0x001ee2000c1e1900 */
[----:B------:R-:W-:-:S04]  /*06e0*/  IMAD.WIDE R8, R0, 0xc, R14 ;  /* 0x0000000c00087825 */ /* 0x000fc800078e020e */
[----:B---3--:R-:W-:-:S05]  /*06f0*/  FADD R21, R2, -R21 ;  /* 0x8000001502157221 */ /* 0x008fca0000000000 */
[----:B------:R0:W-:Y:S04]  /*0700*/  STG.E desc[UR4][R8.64], R21 ;  /* 0x0000001508007986 */ /* 0x0001e8000c101904 */
[----:B------:R-:W1:Y:S04]  /*0710*/  LDG.E R2, desc[UR4][R4.64+0x4] ;  /* 0x0000040404027981 */ /* 0x000e68000c1e1900 */
[----:B------:R-:W1:Y:S02]  /*0720*/  LDG.E R11, desc[UR4][R6.64+0x4] ;  /* 0x00000404060b7981 */ /* 0x000e64000c1e1900 */
[----:B-1----:R-:W-:-:S05]  /*0730*/  FADD R17, R2, -R11 ;  /* 0x8000000b02117221 */ /* 0x002fca0000000000 */
[----:B------:R1:W-:Y:S04]  /*0740*/  STG.E desc[UR4][R8.64+0x4], R17 ;  /* 0x0000041108007986 */ /* 0x0003e8000c101904 */
[----:B------:R-:W2:Y:S04]  /*0750*/  LDG.E R2, desc[UR4][R4.64+0x8] ;  /* 0x0000080404027981 */ /* 0x000ea8000c1e1900 */
[----:B------:R-:W2:Y:S01]  /*0760*/  LDG.E R11, desc[UR4][R6.64+0x8] ;  /* 0x00000804060b7981 */ /* 0x000ea2000c1e1900 */
[----:B------:R-:W-:-:S04]  /*0770*/  IMAD.WIDE R12, R0, 0xc, R6 ;  /* 0x0000000c000c7825 */ /* 0x000fc800078e0206 */
[----:B--2---:R-:W-:Y:S01]  /*0780*/  FADD R19, R2, -R11 ;  /* 0x8000000b02137221 */ /* 0x004fe20000000000 */
[----:B------:R-:W-:-:S04]  /*0790*/  IMAD.WIDE R10, R0, 0xc, R4 ;  /* 0x0000000c000a7825 */ /* 0x000fc800078e0204 */
[----:B------:R1:W-:Y:S04]  /*07a0*/  STG.E desc[UR4][R8.64+0x8], R19 ;  /* 0x0000081308007986 */ /* 0x0003e8000c101904 */
        /* <DEDUP_REMOVED lines=11> */
[----:B------:R-:W-:-:S04]  /*0860*/  LEA R3, R0, R3, 0x2 ;  /* 0x0000000300037211 */ /* 0x000fc800078e10ff */
[----:B------:R-:W-:Y:S01]  /*0870*/  ISETP.GE.AND P0, PT, R3, UR6, PT ;  /* 0x0000000603007c0c */ /* 0x000fe2000bf06270 */
[----:B--2---:R-:W-:-:S05]  /*0880*/  FADD R7, R2, -R7 ;  /* 0x8000000702077221 */ /* 0x004fca0000000000 */
[----:B------:R1:W-:Y:S07]  /*0890*/  STG.E desc[UR4][R14.64+0x8], R7 ;  /* 0x000008070e007986 */ /* 0x0003ee000c101904 */
[----:B------:R-:W-:Y:S05]  /*08a0*/  @!P0 BRA `(.L_x_152) ;  /* 0xfffffff800f88947 */ /* 0x000fea000383ffff */
[----:B------:R-:W-:Y:S05]  /*08b0*/  EXIT ;  /* 0x000000000000794d */ /* 0x000fea0003800000 */
.L_x_153:
        /* <DEDUP_REMOVED lines=12> */
.L_x_212:


//--------------------- .text.vec3_add            --------------------------
	.section	.text.vec3_add,"ax",@progbits
	.align	128
        .global         vec3_add
        .type           vec3_add,@function
        .size           vec3_add,(.L_x_213 - vec3_add)
        .other          vec3_add,@"STO_CUDA_ENTRY STV_DEFAULT"
vec3_add:
.text.vec3_add:
        /* <DEDUP_REMOVED lines=52> */
.L_x_156:
[----:B------:R-:W-:-:S04]  /*0340*/  IMAD.WIDE R14, R3, 0xc, R4 ;  /* 0x0000000c030e7825 */ /* 0x000fc800078e0204 */
[C---:B------:R-:W-:Y:S01]  /*0350*/  IMAD.WIDE R12, R3.reuse, 0xc, R6 ;  /* 0x0000000c030c7825 */ /* 0x040fe200078e0206 */
[----:B------:R-:W2:Y:S04]  /*0360*/  LDG.E R16, desc[UR4][R14.64+-0x4] ;  /* 0xfffffc040e107981 */ /* 0x000ea8000c1e1900 */
[----:B0-----:R-:W2:Y:S01]  /*0370*/  LDG.E R17, desc[UR4][R12.64+-0x8] ;  /* 0xfffff8040c117981 */ /* 0x001ea2000c1e1900 */
[----:B------:R-:W-:-:S04]  /*0380*/  IMAD.WIDE R10, R3, 0xc, R8 ;  /* 0x0000000c030a7825 */ /* 0x000fc800078e0208 */
[----:B--2---:R-:W-:-:S05]  /*0390*/  FADD R17, R16, R17 ;  /* 0x0000001110117221 */ /* 0x004fca0000000000 */
[----:B------:R0:W-:Y:S04]  /*03a0*/  STG.E desc[UR4][R10.64+-0x8], R17 ;  /* 0xfffff8110a007986 */ /* 0x0001e8000c101904 */
[----:B------:R-:W2:Y:S04]  /*03b0*/  LDG.E R16, desc[UR4][R14.64] ;  /* 0x000000040e107981 */ /* 0x000ea8000c1e1900 */
[----:B------:R-:W2:Y:S02]  /*03c0*/  LDG.E R19, desc[UR4][R12.64+-0x4] ;  /* 0xfffffc040c137981 */ /* 0x000ea4000c1e1900 */
[----:B--2---:R-:W-:-:S05]  /*03d0*/  FADD R19, R16, R19 ;  /* 0x0000001310137221 */ /* 0x004fca0000000000 */
[----:B------:R0:W-:Y:S04]  /*03e0*/  STG.E desc[UR4][R10.64+-0x4], R19 ;  /* 0xfffffc130a007986 */ /* 0x0001e8000c101904 */
[----:B------:R-:W2:Y:S04]  /*03f0*/  LDG.E R16, desc[UR4][R14.64+0x4] ;  /* 0x000004040e107981 */ /* 0x000ea8000c1e1900 */
[----:B------:R-:W2:Y:S01]  /*0400*/  LDG.E R21, desc[UR4][R12.64] ;  /* 0x000000040c157981 */ /* 0x000ea2000c1e1900 */
[----:B------:R-:W-:Y:S02]  /*0410*/  IADD3 R2, PT, PT, R2, 0x1, RZ ;  /* 0x0000000102027810 */ /* 0x000fe40007ffe0ff */
[----:B------:R-:W-:-:S02]  /*0420*/  IADD3 R3, PT, PT, R0, R3, RZ ;  /* 0x0000000300037210 */ /* 0x000fc40007ffe0ff */
[----:B------:R-:W-:Y:S01]  /*0430*/  ISETP.NE.AND P1, PT, R2, RZ, PT ;  /* 0x000000ff0200720c */ /* 0x000fe20003f25270 */
[----:B--2---:R-:W-:-:S05]  /*0440*/  FADD R21, R16, R21 ;  /* 0x0000001510157221 */ /* 0x004fca0000000000 */
[----:B------:R0:W-:Y:S07]  /*0450*/  STG.E desc[UR4][R10.64], R21 ;  /* 0x000000150a007986 */ /* 0x0001ee000c101904 */
[----:B------:R-:W-:Y:S05]  /*0460*/  @P1 BRA `(.L_x_156) ;  /* 0xfffffffc00b41947 */ /* 0x000fea000383ffff */
.L_x_155:
[----:B------:R-:W-:Y:S05]  /*0470*/  BSYNC.RECONVERGENT B0 ;  /* 0x0000000000007941 */ /* 0x000fea0003800200 */
.L_x_154:
[----:B------:R-:W-:Y:S05]  /*0480*/  @!P0 EXIT ;  /* 0x000000000000894d */ /* 0x000fea0003800000 */
.L_x_157:
        /* <DEDUP_REMOVED lines=8> */
[----:B----4-:R-:W-:-:S05]  /*0510*/  FADD R15, R2, R11 ;  /* 0x0000000b020f7221 */ /* 0x010fca0000000000 */
[----:B------:R0:W-:Y:S04]  /*0520*/  STG.E desc[UR4][R4.64], R15 ;  /* 0x0000000f04007986 */ /* 0x0001e8000c101904 */
[----:B------:R-:W2:Y:S04]  /*0530*/  LDG.E R2, desc[UR4][R6.64+0x4] ;  /* 0x0000040406027981 */ /* 0x000ea8000c1e1900 */
[----:B------:R-:W2:Y:S02]  /*0540*/  LDG.E R11, desc[UR4][R8.64+0x4] ;  /* 0x00000404080b7981 */ /* 0x000ea4000c1e1900 */
[----:B--2---:R-:W-:-:S05]  /*0550*/  FADD R17, R2, R11 ;  /* 0x0000000b02117221 */ /* 0x004fca0000000000 */
[----:B------:R1:W-:Y:S04]  /*0560*/  STG.E desc[UR4][R4.64+0x4], R17 ;  /* 0x0000041104007986 */ /* 0x0003e8000c101904 */
[----:B------:R-:W2:Y:S04]  /*0570*/  LDG.E R2, desc[UR4][R6.64+0x8] ;  /* 0x0000080406027981 */ /* 0x000ea8000c1e1900 */
[----:B------:R-:W2:Y:S01]  /*0580*/  LDG.E R11, desc[UR4][R8.64+0x8] ;  /* 0x00000804080b7981 */ /* 0x000ea2000c1e1900 */
[----:B------:R-:W-:-:S04]  /*0590*/  IMAD.WIDE R12, R0, 0xc, R6 ;  /* 0x0000000c000c7825 */ /* 0x000fc800078e0206 */
[----:B--2---:R-:W-:Y:S01]  /*05a0*/  FADD R19, R2, R11 ;  /* 0x0000000b02137221 */ /* 0x004fe20000000000 */
[----:B------:R-:W-:-:S04]  /*05b0*/  IMAD.WIDE R10, R0, 0xc, R8 ;  /* 0x0000000c000a7825 */ /* 0x000fc800078e0208 */
[----:B------:R2:W-:Y:S04]  /*05c0*/  STG.E desc[UR4][R4.64+0x8], R19 ;  /* 0x0000081304007986 */ /* 0x0005e8000c101904 */
[----:B------:R-:W3:Y:S04]  /*05d0*/  LDG.E R2, desc[UR4][R12.64] ;  /* 0x000000040c027981 */ /* 0x000ee8000c1e1900 */
[----:B------:R-:W3:Y:S01]  /*05e0*/  LDG.E R21, desc[UR4][R10.64] ;  /* 0x000000040a157981 */ /* 0x000ee2000c1e1900 */
[----:B0-----:R-:W-:-:S04]  /*05f0*/  IMAD.WIDE R14, R0, 0xc, R4 ;  /* 0x0000000c000e7825 */ /* 0x001fc800078e0204 */
[----:B---3--:R-:W-:-:S05]  /*0600*/  FADD R21, R2, R21 ;  /* 0x0000001502157221 */ /* 0x008fca0000000000 */
[----:B------:R0:W-:Y:S04]  /*0610*/  STG.E desc[UR4][R14.64], R21 ;  /* 0x000000150e007986 */ /* 0x0001e8000c101904 */
[----:B------:R-:W1:Y:S04]  /*0620*/  LDG.E R2, desc[UR4][R12.64+0x4] ;  /* 0x000004040c027981 */ /* 0x000e68000c1e1900 */
[----:B------:R-:W1:Y:S02]  /*0630*/  LDG.E R7, desc[UR4][R10.64+0x4] ;  /* 0x000004040a077981 */ /* 0x000e64000c1e1900 */
[----:B-1----:R-:W-:-:S05]  /*0640*/  FADD R17, R2, R7 ;  /* 0x0000000702117221 */ /* 0x002fca0000000000 */
[----:B------:R1:W-:Y:S04]  /*0650*/  STG.E desc[UR4][R14.64+0x4], R17 ;  /* 0x000004110e007986 */ /* 0x0003e8000c101904 */
[----:B------:R-:W3:Y:S04]  /*0660*/  LDG.E R2, desc[UR4][R12.64+0x8] ;  /* 0x000008040c027981 */ /* 0x000ee8000c1e1900 */
[----:B--2---:R-:W3:Y:S01]  /*0670*/  LDG.E R5, desc[UR4][R10.64+0x8] ;  /* 0x000008040a057981 */ /* 0x004ee2000c1e1900 */
[----:B------:R-:W-:-:S04]  /*0680*/  IMAD.WIDE R6, R0, 0xc, R10 ;  /* 0x0000000c00067825 */ /* 0x000fc800078e020a */
[----:B---3--:R-:W-:Y:S01]  /*0690*/  FADD R19, R2, R5 ;  /* 0x0000000502137221 */ /* 0x008fe20000000000 */
[----:B------:R-:W-:-:S04]  /*06a0*/  IMAD.WIDE R4, R0, 0xc, R12 ;  /* 0x0000000c00047825 */ /* 0x000fc800078e020c */
[----:B------:R2:W-:Y:S04]  /*06b0*/  STG.E desc[UR4][R14.64+0x8], R19 ;  /* 0x000008130e007986 */ /* 0x0005e8000c101904 */
[----:B------:R-:W3:Y:S04]  /*06c0*/  LDG.E R2, desc[UR4][R4.64] ;  /* 0x0000000404027981 */ /* 0x000ee8000c1e1900 */
[----:B0-----:R-:W3:Y:S01]  /*06d0*/  LDG.E R21, desc[UR4][R6.64] ;  /* 0x0000000406157981 */ /* 0x001ee2000c1e1900 */
[----:B------:R-:W-:-:S04]  /*06e0*/  IMAD.WIDE R8, R0, 0xc, R14 ;  /* 0x0000000c00087825 */ /* 0x000fc800078e020e */
[----:B---3--:R-:W-:-:S05]  /*06f0*/  FADD R21, R2, R21 ;  /* 0x0000001502157221 */ /* 0x008fca0000000000 */
[----:B------:R0:W-:Y:S04]  /*0700*/  STG.E desc[UR4][R8.64], R21 ;  /* 0x0000001508007986 */ /* 0x0001e8000c101904 */
[----:B------:R-:W1:Y:S04]  /*0710*/  LDG.E R2, desc[UR4][R4.64+0x4] ;  /* 0x0000040404027981 */ /* 0x000e68000c1e1900 */
[----:B------:R-:W1:Y:S02]  /*0720*/  LDG.E R11, desc[UR4][R6.64+0x4] ;  /* 0x00000404060b7981 */ /* 0x000e64000c1e1900 */
[----:B-1----:R-:W-:-:S05]  /*0730*/  FADD R17, R2, R11 ;  /* 0x0000000b02117221 */ /* 0x002fca0000000000 */
[----:B------:R1:W-:Y:S04]  /*0740*/  STG.E desc[UR4][R8.64+0x4], R17 ;  /* 0x0000041108007986 */ /* 0x0003e8000c101904 */
[----:B------:R-:W2:Y:S04]  /*0750*/  LDG.E R2, desc[UR4][R4.64+0x8] ;  /* 0x0000080404027981 */ /* 0x000ea8000c1e1900 */
[----:B------:R-:W2:Y:S01]  /*0760*/  LDG.E R11, desc[UR4][R6.64+0x8] ;  /* 0x00000804060b7981 */ /* 0x000ea2000c1e1900 */
[----:B------:R-:W-:-:S04]  /*0770*/  IMAD.WIDE R12, R0, 0xc, R6 ;  /* 0x0000000c000c7825 */ /* 0x000fc800078e0206 */
[----:B--2---:R-:W-:Y:S01]  /*0780*/  FADD R19, R2, R11 ;  /* 0x0000000b02137221 */ /* 0x004fe20000000000 */
[----:B------:R-:W-:-:S04]  /*0790*/  IMAD.WIDE R10, R0, 0xc, R4 ;  /* 0x0000000c000a7825 */ /* 0x000fc800078e0204 */
[----:B------:R1:W-:Y:S04]  /*07a0*/  STG.E desc[UR4][R8.64+0x8], R19 ;  /* 0x0000081308007986 */ /* 0x0003e8000c101904 */
        /* <DEDUP_REMOVED lines=11> */
[----:B------:R-:W-:-:S04]  /*0860*/  LEA R3, R0, R3, 0x2 ;  /* 0x0000000300037211 */ /* 0x000fc800078e10ff */
[----:B------:R-:W-:Y:S01]  /*0870*/  ISETP.GE.AND P0, PT, R3, UR6, PT ;  /* 0x0000000603007c0c */ /* 0x000fe2000bf06270 */
[----:B--2---:R-:W-:-:S05]  /*0880*/  FADD R7, R2, R7 ;  /* 0x0000000702077221 */ /* 0x004fca0000000000 */
[----:B------:R1:W-:Y:S07]  /*0890*/  STG.E desc[UR4][R14.64+0x8], R7 ;  /* 0x000008070e007986 */ /* 0x0003ee000c101904 */
[----:B------:R-:W-:Y:S05]  /*08a0*/  @!P0 BRA `(.L_x_157) ;  /* 0xfffffff800f88947 */ /* 0x000fea000383ffff */
[----:B------:R-:W-:Y:S05]  /*08b0*/  EXIT ;  /* 0x000000000000794d */ /* 0x000fea0003800000 */
.L_x_158:
        /* <DEDUP_REMOVED lines=12> */
.L_x_213:


//--------------------- .text.divide              --------------------------
	.section	.text.divide,"ax",@progbits
	.align	128
        .global         divide
        .type           divide,@function
        .size           divide,(.L_x_204 - divide)
        .other          divide,@"STO_CUDA_ENTRY STV_DEFAULT"
divide:
.text.divide:
        /* <DEDUP_REMOVED lines=21> */
[----:B0-----:R-:W-:-:S06]  /*0150*/  VIADD R2, R6, 0xffffffe ;  /* 0x0ffffffe06027836 */ /* 0x001fcc0000000000 */
[----:B------:R0:W2:Y:S02]  /*0160*/  F2I.FTZ.U32.TRUNC.NTZ R3, R2 ;  /* 0x0000000200037305 */ /* 0x0000a4000021f000 */
[----:B0-----:R-:W-:Y:S02]  /*0170*/  IMAD.MOV.U32 R2, RZ, RZ, RZ ;  /* 0x000000ffff027224 */ /* 0x001fe400078e00ff */
[----:B--2---:R-:W-:-:S04]  /*0180*/  IMAD R9, R9, R3, RZ ;  /* 0x0000000309097224 */ /* 0x004fc800078e02ff */
[----:B------:R-:W-:-:S06]  /*0190*/  IMAD.HI.U32 R3, R3, R9, R2 ;  /* 0x0000000903037227 */ /* 0x000fcc00078e0002 */
[----:B------:R-:W-:-:S04]  /*01a0*/  IMAD.HI.U32 R3, R3, R0, RZ ;  /* 0x0000000003037227 */ /* 0x000fc800078e00ff */
[----:B------:R-:W-:-:S04]  /*01b0*/  IMAD.MOV R2, RZ, RZ, -R3 ;  /* 0x000000ffff027224 */ /* 0x000fc800078e0a03 */
[----:B------:R-:W-:-:S05]  /*01c0*/  IMAD R0, R5, R2, R0 ;  /* 0x0000000205007224 */ /* 0x000fca00078e0200 */
[----:B------:R-:W-:-:S13]  /*01d0*/  ISETP.GE.U32.AND P0, PT, R0, R5, PT ;  /* 0x000000050000720c */ /* 0x000fda0003f06070 */
[----:B------:R-:W-:Y:S01]  /*01e0*/  @P0 IADD3 R0, PT, PT, -R5, R0, RZ ;  /* 0x0000000005000210 */ /* 0x000fe20007ffe1ff */
[----:B------:R-:W-:-:S03]  /*01f0*/  @P0 VIADD R3, R3, 0x1 ;  /* 0x0000000103030836 */ /* 0x000fc60000000000 */
        /* <DEDUP_REMOVED lines=8> */
[----:B------:R-:W-:-:S05]  /*0280*/  VIADD R0, R14, 0x1 ;  /* 0x000000010e007836 */ /* 0x000fca0000000000 */
[----:B------:R-:W-:Y:S02]  /*0290*/  LOP3.LUT R0, R0, 0x3, RZ, 0xc0, !PT ;  /* 0x0000000300007812 */ /* 0x000fe400078ec0ff */
[----:B------:R-:W1:Y:S03]  /*02a0*/  LDC.64 R12, c[0x0][0x380] ;  /* 0x0000e000ff0c7b82 */ /* 0x000e660000000a00 */
[----:B------:R-:W-:-:S05]  /*02b0*/  IMAD.MOV R8, RZ, RZ, -R0 ;  /* 0x000000ffff087224 */ /* 0x000fca00078e0a00 */
[----:B------:R-:W2:Y:S02]  /*02c0*/  LDC.64 R16, c[0x0][0x388] ;  /* 0x0000e200ff107b82 */ /* 0x000ea40000000a00 */
.L_x_163:
[----:B--2---:R-:W-:-:S06]  /*02d0*/  IMAD.WIDE R2, R4, 0x4, R16 ;  /* 0x0000000404027825 */ /* 0x004fcc00078e0210 */
[----:B------:R-:W2:Y:S01]  /*02e0*/  LDG.E R3, desc[UR4][R2.64] ;  /* 0x0000000402037981 */ /* 0x000ea2000c1e1900 */
[----:B-1----:R-:W-:-:S05]  /*02f0*/  IMAD.WIDE R6, R4, 0x4, R12 ;  /* 0x0000000404067825 */ /* 0x002fca00078e020c */
[----:B---3--:R-:W3:Y:S01]  /*0300*/  LDG.E R0, desc[UR4][R6.64] ;  /* 0x0000000406007981 */ /* 0x008ee2000c1e1900 */
[----:B------:R-:W-:Y:S01]  /*0310*/  IADD3 R8, PT, PT, R8, 0x1, RZ ;  /* 0x0000000108087810 */ /* 0x000fe20007ffe0ff */
[----:B------:R-:W-:Y:S03]  /*0320*/  BSSY.RECONVERGENT B1, `(.L_x_161) ;  /* 0x000000e000017945 */ /* 0x000fe60003800200 */
[----:B------:R-:W-:Y:S01]  /*0330*/  ISETP.NE.AND P2, PT, R8, RZ, PT ;  /* 0x000000ff0800720c */ /* 0x000fe20003f45270 */
[----:B--2---:R-:W1:Y:S08]  /*0340*/  MUFU.RCP R9, R3 ;  /* 0x0000000300097308 */ /* 0x004e700000001000 */
[----:B---3--:R-:W2:Y:S01]  /*0350*/  FCHK P0, R0, R3 ;  /* 0x0000000300007302 */ /* 0x008ea20000000000 */
[----:B-1----:R-:W-:-:S04]  /*0360*/  FFMA R10, -R3, R9, 1 ;  /* 0x3f800000030a7423 */ /* 0x002fc80000000109 */
[----:B------:R-:W-:-:S04]  /*0370*/  FFMA R9, R9, R10, R9 ;  /* 0x0000000a09097223 */ /* 0x000fc80000000009 */
[----:B------:R-:W-:-:S04]  /*0380*/  FFMA R10, R0, R9, RZ ;  /* 0x00000009000a7223 */ /* 0x000fc800000000ff */
[----:B------:R-:W-:-:S04]  /*0390*/  FFMA R11, -R3, R10, R0 ;  /* 0x0000000a030b7223 */ /* 0x000fc80000000100 */
[----:B------:R-:W-:Y:S01]  /*03a0*/  FFMA R9, R9, R11, R10 ;  /* 0x0000000b09097223 */ /* 0x000fe2000000000a */
[----:B0-----:R-:W-:Y:S01]  /*03b0*/  IMAD.WIDE R10, R4, 0x4, R18 ;  /* 0x00000004040a7825 */ /* 0x001fe200078e0212 */
[----:B--2---:R-:W-:Y:S06]  /*03c0*/  @!P0 BRA `(.L_x_162) ;  /* 0x00000000000c8947 */ /* 0x004fec0003800000 */
[----:B------:R-:W-:-:S07]  /*03d0*/  MOV R6, 0x3f0 ;  /* 0x000003f000067802 */ /* 0x000fce0000000f00 */
[----:B------:R-:W-:Y:S05]  /*03e0*/  CALL.REL.NOINC `($__internal_4_$__cuda_sm3x_div_rn_noftz_f32_slowpath) ;  /* 0x0000000400807944 */ /* 0x000fea0003c00000 */
[----:B------:R-:W-:-:S07]  /*03f0*/  IMAD.MOV.U32 R9, RZ, RZ, R0 ;  /* 0x000000ffff097224 */ /* 0x000fce00078e0000 */
.L_x_162:
[----:B------:R-:W-:Y:S05]  /*0400*/  BSYNC.RECONVERGENT B1 ;  /* 0x0000000000017941 */ /* 0x000fea0003800200 */
.L_x_161:
[----:B------:R3:W-:Y:S01]  /*0410*/  STG.E desc[UR4][R10.64], R9 ;  /* 0x000000090a007986 */ /* 0x0007e2000c101904 */
[----:B------:R-:W-:Y:S01]  /*0420*/  IMAD.IADD R4, R5, 0x1, R4 ;  /* 0x0000000105047824 */ /* 0x000fe200078e0204 */
[----:B------:R-:W-:Y:S06]  /*0430*/  @P2 BRA `(.L_x_163) ;  /* 0xfffffffc00a42947 */ /* 0x000fec000383ffff */
.L_x_160:
[----:B------:R-:W-:Y:S05]  /*0440*/  BSYNC.RECONVERGENT B0 ;  /* 0x0000000000007941 */ /* 0x000fea0003800200 */
.L_x_159:
[----:B------:R-:W0:Y:S01]  /*0450*/  LDC.64 R12, c[0x0][0x390] ;  /* 0x0000e400ff0c7b82 */ /* 0x000e220000000a00 */
[----:B------:R-:W-:Y:S01]  /*0460*/  ISETP.GE.U32.AND P0, PT, R14, 0x3, PT ;  /* 0x000000030e00780c */ /* 0x000fe20003f06070 */
[----:B------:R-:W1:Y:S06]  /*0470*/  LDCU UR6, c[0x0][0x398] ;  /* 0x00007300ff0677ac */ /* 0x000e6c0008000800 */
[----:B---3--:R-:W2:Y:S08]  /*0480*/  LDC.64 R10, c[0x0][0x380] ;  /* 0x0000e000ff0a7b82 */ /* 0x008eb00000000a00 */
[----:B------:R-:W3:Y:S01]  /*0490*/  LDC.64 R8, c[0x0][0x388] ;  /* 0x0000e200ff087b82 */ /* 0x000ee20000000a00 */
[----:B-1----:R-:W-:Y:S05]  /*04a0*/  @!P0 EXIT ;  /* 0x000000000000894d */ /* 0x002fea0003800000 */
.L_x_172:
[----:B---3--:R-:W-:-:S05]  /*04b0*/  IMAD.WIDE R16, R4, 0x4, R8 ;  /* 0x0000000404107825 */ /* 0x008fca00078e0208 */
[----:B------:R-:W3:Y:S01]  /*04c0*/  LDG.E R7, desc[UR4][R16.64] ;  /* 0x0000000410077981 */ /* 0x000ee2000c1e1900 */
[----:B--2---:R-:W-:-:S05]  /*04d0*/  IMAD.WIDE R18, R4, 0x4, R10 ;  /* 0x0000000404127825 */ /* 0x004fca00078e020a */
[----:B------:R-:W2:Y:S01]  /*04e0*/  LDG.E R0, desc[UR4][R18.64] ;  /* 0x0000000412007981 */ /* 0x000ea2000c1e1900 */
[----:B------:R-:W-:Y:S01]  /*04f0*/  BSSY.RECONVERGENT B0, `(.L_x_164) ;  /* 0x000000d000007945 */ /* 0x000fe20003800200 */
[----:B---3--:R-:W1:Y:S08]  /*0500*/  MUFU.RCP R2, R7 ;  /* 0x0000000700027308 */ /* 0x008e700000001000 */
[----:B--2---:R-:W2:Y:S01]  /*0510*/  FCHK P0, R0, R7 ;  /* 0x0000000700007302 */ /* 0x004ea20000000000 */
[----:B-1----:R-:W-:-:S04]  /*0520*/  FFMA R3, -R7, R2, 1 ;  /* 0x3f80000007037423 */ /* 0x002fc80000000102 */
[----:B------:R-:W-:-:S04]  /*0530*/  FFMA R3, R2, R3, R2 ;  /* 0x0000000302037223 */ /* 0x000fc80000000002 */
[----:B------:R-:W-:-:S04]  /*0540*/  FFMA R2, R0, R3, RZ ;  /* 0x0000000300027223 */ /* 0x000fc800000000ff */
[----:B------:R-:W-:-:S04]  /*0550*/  FFMA R6, -R7, R2, R0 ;  /* 0x0000000207067223 */ /* 0x000fc80000000100 */
[----:B------:R-:W-:Y:S01]  /*0560*/  FFMA R3, R3, R6, R2 ;  /* 0x0000000603037223 */ /* 0x000fe20000000002 */
[----:B--2---:R-:W-:Y:S06]  /*0570*/  @!P0 BRA `(.L_x_165) ;  /* 0x0000000000108947 */ /* 0x004fec0003800000 */
[----:B------:R-:W-:Y:S02]  /*0580*/  MOV R3, R7 ;  /* 0x0000000700037202 */ /* 0x000fe40000000f00 */
[----:B------:R-:W-:-:S07]  /*0590*/  MOV R6, 0x5b0 ;  /* 0x000005b000067802 */ /* 0x000fce0000000f00 */
[----:B0-----:R-:W-:Y:S05]  /*05a0*/  CALL.REL.NOINC `($__internal_4_$__cuda_sm3x_div_rn_noftz_f32_slowpath) ;  /* 0x0000000400107944 */ /* 0x001fea0003c00000 */
[----:B------:R-:W-:-:S07]  /*05b0*/  IMAD.MOV.U32 R3, RZ, RZ, R0 ;  /* 0x000000ffff037224 */ /* 0x000fce00078e0000 */
.L_x_165:
[----:B------:R-:W-:Y:S05]  /*05c0*/  BSYNC.RECONVERGENT B0 ;  /* 0x0000000000007941 */ /* 0x000fea0003800200 */
.L_x_164:
[----:B0-----:R-:W-:-:S04]  /*05d0*/  IMAD.WIDE R14, R4, 0x4, R12 ;  /* 0x00000004040e7825 */ /* 0x001fc800078e020c */
        /* <DEDUP_REMOVED lines=16> */
[----:B------:R-:W-:Y:S05]  /*06e0*/  CALL.REL.NOINC `($__internal_4_$__cuda_sm3x_div_rn_noftz_f32_slowpath) ;  /* 0x0000000000c07944 */ /* 0x000fea0003c00000 */
[----:B------:R-:W-:-:S07]  /*06f0*/  IMAD.MOV.U32 R7, RZ, RZ, R0 ;  /* 0x000000ffff077224 */ /* 0x000fce00078e0000 */
.L_x_167:
[----:B------:R-:W-:Y:S05]  /*0700*/  BSYNC.RECONVERGENT B0 ;  /* 0x0000000000007941 */ /* 0x000fea0003800200 */
.L_x_166:
[----:B------:R-:W-:-:S04]  /*0710*/  IMAD.WIDE R14, R5, 0x4, R14 ;  /* 0x00000004050e7825 */ /* 0x000fc800078e020e */
        /* <DEDUP_REMOVED lines=18> */
.L_x_169:
[----:B------:R-:W-:Y:S05]  /*0840*/  BSYNC.RECONVERGENT B0 ;  /* 0x0000000000007941 */ /* 0x000fea0003800200 */
.L_x_168:
[----:B------:R-:W-:-:S04]  /*0850*/  IMAD.WIDE R14, R5, 0x4, R14 ;  /* 0x00000004050e7825 */ /* 0x000fc800078e020e */
[C---:B------:R-:W-:Y:S01]  /*0860*/  IMAD.WIDE R16, R5.reuse, 0x4, R16 ;  /* 0x0000000405107825 */ /* 0x040fe200078e0210 */
[----:B------:R0:W-:Y:S05]  /*0870*/  STG.E desc[UR4][R14.64], R3 ;  /* 0x000000030e007986 */ /* 0x0001ea000c101904 */
        /* <DEDUP_REMOVED lines=16> */
.L_x_171:
[----:B------:R-:W-:Y:S05]  /*0980*/  BSYNC.RECONVERGENT B0 ;  /* 0x0000000000007941 */ /* 0x000fea0003800200 */
.L_x_170:
[C---:B------:R-:W-:Y:S01]  /*0990*/  IMAD.WIDE R14, R5.reuse, 0x4, R14 ;  /* 0x00000004050e7825 */ /* 0x040fe200078e020e */
[----:B------:R-:W-:-:S04]  /*09a0*/  LEA R4, R5, R4, 0x2 ;  /* 0x0000000405047211 */ /* 0x000fc800078e10ff */
[----:B------:R1:W-:Y:S01]  /*09b0*/  STG.E desc[UR4][R14.64], R7 ;  /* 0x000000070e007986 */ /* 0x0003e2000c101904 */
[----:B------:R-:W-:-:S13]  /*09c0*/  ISETP.GE.AND P0, PT, R4, UR6, PT ;  /* 0x0000000604007c0c */ /* 0x000fda000bf06270 */
[----:B-1----:R-:W-:Y:S05]  /*09d0*/  @!P0 BRA `(.L_x_172) ;  /* 0xfffffff800b48947 */ /* 0x002fea000383ffff */
[----:B------:R-:W-:Y:S05]  /*09e0*/  EXIT ;  /* 0x000000000000794d */ /* 0x000fea0003800000 */
        .weak           $__internal_4_$__cuda_sm3x_div_rn_noftz_f32_slowpath
        .type           $__internal_4_$__cuda_sm3x_div_rn_noftz_f32_slowpath,@function
        .size           $__internal_4_$__cuda_sm3x_div_rn_noftz_f32_slowpath,(.L_x_204 - $__internal_4_$__cuda_sm3x_div_rn_noftz_f32_slowpath)
$__internal_4_$__cuda_sm3x_div_rn_noftz_f32_slowpath:
[----:B------:R-:W-:Y:S01]  /*09f0*/  SHF.R.U32.HI R2, RZ, 0x17, R3 ;  /* 0x00000017ff027819 */ /* 0x000fe20000011603 */
[----:B------:R-:W-:Y:S01]  /*0a00*/  BSSY.RECONVERGENT B2, `(.L_x_173) ;  /* 0x0000062000027945 */ /* 0x000fe20003800200 */
[----:B------:R-:W-:Y:S02]  /*0a10*/  SHF.R.U32.HI R22, RZ, 0x17, R0 ;  /* 0x00000017ff167819 */ /* 0x000fe40000011600 */
[----:B------:R-:W-:Y:S02]  /*0a20*/  LOP3.LUT R2, R2, 0xff, RZ, 0xc0, !PT ;  /* 0x000000ff02027812 */ /* 0x000fe400078ec0ff */
[----:B------:R-:W-:-:S03]  /*0a30*/  LOP3.LUT R22, R22, 0xff, RZ, 0xc0, !PT ;  /* 0x000000ff16167812 */ /* 0x000fc600078ec0ff */
[----:B------:R-:W-:Y:S01]  /*0a40*/  VIADD R21, R2, 0xffffffff ;  /* 0xffffffff02157836 */ /* 0x000fe20000000000 */
[----:B------:R-:W-:-:S04]  /*0a50*/  IADD3 R20, PT, PT, R22, -0x1, RZ ;  /* 0xffffffff16147810 */ /* 0x000fc80007ffe0ff */
        /* <DEDUP_REMOVED lines=23> */
[----:B------:R-:W-:Y:S02]  /*0bd0*/  @!P0 IMAD.MOV.U32 R7, RZ, RZ, -0x40 ;  /* 0xffffffc0ff078424 */ /* 0x000fe400078e00ff */
[----:B------:R-:W-:Y:S01]  /*0be0*/  @!P0 FFMA R0, R0, 1.84467440737095516160e+19, RZ ;  /* 0x5f80000000008823 */ /* 0x000fe200000000ff */
[----:B------:R-:W-:Y:S02]  /*0bf0*/  @!P1 FFMA R3, R3, 1.84467440737095516160e+19, RZ ;  /* 0x5f80000003039823 */ /* 0x000fe400000000ff */
[----:B------:R-:W-:-:S07]  /*0c00*/  @!P1 IADD3 R7, PT, PT, R7, 0x40, RZ ;  /* 0x0000004007079810 */ /* 0x000fce0007ffe0ff */
.L_x_174:
[----:B------:R-:W-:Y:S01]  /*0c10*/  LEA R24, R2, 0xc0800000, 0x17 ;  /* 0xc080000002187811 */ /* 0x000fe200078eb8ff */
[----:B------:R-:W-:Y:S01]  /*0c20*/  BSSY.RECONVERGENT B3, `(.L_x_179) ;  /* 0x0000036000037945 */ /* 0x000fe20003800200 */
[----:B------:R-:W-:-:S03]  /*0c30*/  IADD3 R21, PT, PT, R22, -0x7f, RZ ;  /* 0xffffff8116157810 */ /* 0x000fc60007ffe0ff */
[----:B------:R-:W-:Y:S02]  /*0c40*/  IMAD.IADD R24, R3, 0x1, -R24 ;  /* 0x0000000103187824 */ /* 0x000fe400078e0a18 */
[----:B------:R-:W-:Y:S02]  /*0c50*/  IMAD R0, R21, -0x800000, R0 ;  /* 0xff80000015007824 */ /* 0x000fe400078e0200 */
[----:B------:R-:W0:Y:S01]  /*0c60*/  MUFU.RCP R20, R24 ;  /* 0x0000001800147308 */ /* 0x000e220000001000 */
[----:B------:R-:W-:-:S04]  /*0c70*/  FADD.FTZ R3, -R24, -RZ ;  /* 0x800000ff18037221 */ /* 0x000fc80000010100 */
[----:B0-----:R-:W-:-:S04]  /*0c80*/  FFMA R23, R20, R3, 1 ;  /* 0x3f80000014177423 */ /* 0x001fc80000000003 */
[----:B------:R-:W-:-:S04]  /*0c90*/  FFMA R23, R20, R23, R20 ;  /* 0x0000001714177223 */ /* 0x000fc80000000014 */
[----:B------:R-:W-:-:S04]  /*0ca0*/  FFMA R20, R0, R23, RZ ;  /* 0x0000001700147223 */ /* 0x000fc800000000ff */
[----:B------:R-:W-:-:S04]  /*0cb0*/  FFMA R22, R3, R20, R0 ;  /* 0x0000001403167223 */ /* 0x000fc80000000000 */
[----:B------:R-:W-:Y:S01]  /*0cc0*/  FFMA R22, R23, R22, R20 ;  /* 0x0000001617167223 */ /* 0x000fe20000000014 */
[----:B------:R-:W-:-:S03]  /*0cd0*/  IADD3 R20, PT, PT, R21, 0x7f, -R2 ;  /* 0x0000007f15147810 */ /* 0x000fc60007ffe802 */
[----:B------:R-:W-:Y:S02]  /*0ce0*/  FFMA R3, R3, R22, R0 ;  /* 0x0000001603037223 */ /* 0x000fe40000000000 */
[----:B------:R-:W-:Y:S02]  /*0cf0*/  IMAD.IADD R7, R20, 0x1, R7 ;  /* 0x0000000114077824 */ /* 0x000fe400078e0207 */
[----:B------:R-:W-:-:S05]  /*0d00*/  FFMA R0, R23, R3, R22 ;  /* 0x0000000317007223 */ /* 0x000fca0000000016 */
[----:B------:R-:W-:-:S04]  /*0d10*/  SHF.R.U32.HI R2, RZ, 0x17, R0 ;  /* 0x00000017ff027819 */ /* 0x000fc80000011600 */
[----:B------:R-:W-:-:S04]  /*0d20*/  LOP3.LUT R2, R2, 0xff, RZ, 0xc0, !PT ;  /* 0x000000ff02027812 */ /* 0x000fc800078ec0ff */
[----:B------:R-:W-:-:S05]  /*0d30*/  IADD3 R2, PT, PT, R2, R7, RZ ;  /* 0x0000000702027210 */ /* 0x000fca0007ffe0ff */
[----:B------:R-:W-:-:S05]  /*0d40*/  VIADD R20, R2, 0xffffffff ;  /* 0xffffffff02147836 */ /* 0x000fca0000000000 */
        /* <DEDUP_REMOVED lines=31> */
.L_x_181:
[----:B------:R-:W-:-:S04]  /*0f40*/  LOP3.LUT R0, R0, 0x80000000, RZ, 0xc0, !PT ;  /* 0x8000000000007812 */ /* 0x000fc800078ec0ff */
[----:B------:R-:W-:Y:S01]  /*0f50*/  LOP3.LUT R0, R0, 0x7f800000, RZ, 0xfc, !PT ;  /* 0x7f80000000007812 */ /* 0x000fe200078efcff */
[----:B------:R-:W-:Y:S06]  /*0f60*/  BRA `(.L_x_182) ;  /* 0x0000000000047947 */ /* 0x000fec0003800000 */
.L_x_180:
[----:B------:R-:W-:-:S07]  /*0f70*/  IMAD R0, R7, 0x800000, R0 ;  /* 0x0080000007007824 */ /* 0x000fce00078e0200 */
.L_x_182:
[----:B------:R-:W-:Y:S05]  /*0f80*/  BSYNC.RECONVERGENT B3 ;  /* 0x0000000000037941 */ /* 0x000fea0003800200 */
.L_x_179:
[----:B------:R-:W-:Y:S05]  /*0f90*/  BRA `(.L_x_183) ;  /* 0x0000000000207947 */ /* 0x000fea0003800000 */
.L_x_178:
[----:B------:R-:W-:-:S04]  /*0fa0*/  LOP3.LUT R0, R3, 0x80000000, R0, 0x48, !PT ;  /* 0x8000000003007812 */ /* 0x000fc800078e4800 */
[----:B------:R-:W-:Y:S01]  /*0fb0*/  LOP3.LUT R0, R0, 0x7f800000, RZ, 0xfc, !PT ;  /* 0x7f80000000007812 */ /* 0x000fe200078efcff */
[----:B------:R-:W-:Y:S06]  /*0fc0*/  BRA `(.L_x_183) ;  /* 0x0000000000147947 */ /* 0x000fec0003800000 */
.L_x_177:
[----:B------:R-:W-:Y:S01]  /*0fd0*/  LOP3.LUT R0, R3, 0x80000000, R0, 0x48, !PT ;  /* 0x8000000003007812 */ /* 0x000fe200078e4800 */
[----:B------:R-:W-:Y:S06]  /*0fe0*/  BRA `(.L_x_183) ;  /* 0x00000000000c7947 */ /* 0x000fec0003800000 */
.L_x_176:
[----:B------:R-:W0:Y:S01]  /*0ff0*/  MUFU.RSQ R0, -QNAN ;  /* 0xffc0000000007908 */ /* 0x000e220000001400 */
[----:B------:R-:W-:Y:S05]  /*1000*/  BRA `(.L_x_183) ;  /* 0x0000000000047947 */ /* 0x000fea0003800000 */
.L_x_175:
[----:B------:R-:W-:-:S07]  /*1010*/  FADD.FTZ R0, R0, R3 ;  /* 0x0000000300007221 */ /* 0x000fce0000010000 */
.L_x_183:
[----:B------:R-:W-:Y:S05]  /*1020*/  BSYNC.RECONVERGENT B2 ;  /* 0x0000000000027941 */ /* 0x000fea0003800200 */
.L_x_173:
[----:B------:R-:W-:-:S04]  /*1030*/  HFMA2 R7, -RZ, RZ, 0, 0 ;  /* 0x00000000ff077431 */ /* 0x000fc800000001ff */
[----:B0-----:R-:W-:Y:S05]  /*1040*/  RET.REL.NODEC R6 `(divide) ;  /* 0xffffffec06ec7950 */ /* 0x001fea0003c3ffff */
.L_x_184:
        /* <DEDUP_REMOVED lines=11> */
.L_x_204:


//--------------------- .text.mul                 --------------------------
	.section	.text.mul,"ax",@progbits
	.align	128
        .global         mul
        .type           mul,@function
        .size           mul,(.L_x_215 - mul)
        .other          mul,@"STO_CUDA_ENTRY STV_DEFAULT"
mul:
.text.mul:
        /* <DEDUP_REMOVED lines=45> */
[----:B------:R-:W2:Y:S02]  /*02d0*/  LDC.64 R8, c[0x0][0x388] ;  /* 0x0000e200ff087b82 */ /* 0x000ea40000000a00 */
.L_x_187:
[----:B--2---:R-:W-:-:S04]  /*02e0*/  IMAD.WIDE R12, R3, 0x4, R8 ;  /* 0x00000004030c7825 */ /* 0x004fc800078e0208 */
[C---:B-1----:R-:W-:Y:S02]  /*02f0*/  IMAD.WIDE R14, R3.reuse, 0x4, R6 ;  /* 0x00000004030e7825 */ /* 0x042fe400078e0206 */
[----:B------:R-:W2:Y:S04]  /*0300*/  LDG.E R13, desc[UR4][R12.64] ;  /* 0x000000040c0d7981 */ /* 0x000ea8000c1e1900 */
[----:B------:R-:W2:Y:S01]  /*0310*/  LDG.E R14, desc[UR4][R14.64] ;  /* 0x000000040e0e7981 */ /* 0x000ea2000c1e1900 */
[----:B0--3--:R-:W-:Y:S01]  /*0320*/  IMAD.WIDE R10, R3, 0x4, R4 ;  /* 0x00000004030a7825 */ /* 0x009fe200078e0204 */
[----:B------:R-:W-:Y:S02]  /*0330*/  IADD3 R2, PT, PT, R2, 0x1, RZ ;  /* 0x0000000102027810 */ /* 0x000fe40007ffe0ff */
[----:B------:R-:W-:-:S02]  /*0340*/  IADD3 R3, PT, PT, R0, R3, RZ ;  /* 0x0000000300037210 */ /* 0x000fc40007ffe0ff */
[----:B------:R-:W-:Y:S01]  /*0350*/  ISETP.NE.AND P0, PT, R2, RZ, PT ;  /* 0x000000ff0200720c */ /* 0x000fe20003f05270 */
[----:B--2---:R-:W-:-:S05]  /*0360*/  FMUL R17, R14, R13 ;  /* 0x0000000d0e117220 */ /* 0x004fca0000400000 */
[----:B------:R3:W-:Y:S07]  /*0370*/  STG.E desc[UR4][R10.64], R17 ;  /* 0x000000110a007986 */ /* 0x0007ee000c101904 */
[----:B------:R-:W-:Y:S05]  /*0380*/  @P0 BRA `(.L_x_187) ;  /* 0xfffffffc00d40947 */ /* 0x000fea000383ffff */
.L_x_186:
[----:B------:R-:W-:Y:S05]  /*0390*/  BSYNC.RECONVERGENT B0 ;  /* 0x0000000000007941 */ /* 0x000fea0003800200 */
.L_x_185:
[----:B------:R-:W-:Y:S05]  /*03a0*/  @!P1 EXIT ;  /* 0x000000000000994d */ /* 0x000fea0003800000 */
.L_x_188:
[----:B------:R-:W3:Y:S08]  /*03b0*/  LDC.64 R4, c[0x0][0x380] ;  /* 0x0000e000ff047b82 */ /* 0x000ef00000000a00 */
[----:B------:R-:W0:Y:S01]  /*03c0*/  LDC.64 R6, c[0x0][0x388] ;  /* 0x0000e200ff067b82 */ /* 0x000e220000000a00 */
[----:B---3--:R-:W-:-:S07]  /*03d0*/  IMAD.WIDE R10, R3, 0x4, R4 ;  /* 0x00000004030a7825 */ /* 0x008fce00078e0204 */
[----:B------:R-:W1:Y:S01]  /*03e0*/  LDC.64 R4, c[0x0][0x390] ;  /* 0x0000e400ff047b82 */ /* 0x000e620000000a00 */
[----:B--2---:R-:W2:Y:S01]  /*03f0*/  LDG.E R2, desc[UR4][R10.64] ;  /* 0x000000040a027981 */ /* 0x004ea2000c1e1900 */
[----:B0-----:R-:W-:-:S05]  /*0400*/  IMAD.WIDE R12, R3, 0x4, R6 ;  /* 0x00000004030c7825 */ /* 0x001fca00078e0206 */
[----:B------:R-:W2:Y:S01]  /*0410*/  LDG.E R7, desc[UR4][R12.64] ;  /* 0x000000040c077981 */ /* 0x000ea2000c1e1900 */
[----:B-1----:R-:W-:-:S04]  /*0420*/  IMAD.WIDE R16, R3, 0x4, R4 ;  /* 0x0000000403107825 */ /* 0x002fc800078e0204 */
[----:B------:R-:W-:-:S04]  /*0430*/  IMAD.WIDE R4, R0, 0x4, R10 ;  /* 0x0000000400047825 */ /* 0x000fc800078e020a */
[----:B--2---:R-:W-:Y:S01]  /*0440*/  FMUL R19, R2, R7 ;  /* 0x0000000702137220 */ /* 0x004fe20000400000 */
[----:B------:R-:W-:-:S04]  /*0450*/  IMAD.WIDE R6, R0, 0x4, R12 ;  /* 0x0000000400067825 */ /* 0x000fc800078e020c */
[----:B------:R0:W-:Y:S04]  /*0460*/  STG.E desc[UR4][R16.64], R19 ;  /* 0x0000001310007986 */ /* 0x0001e8000c101904 */
[----:B------:R-:W2:Y:S04]  /*0470*/  LDG.E R2, desc[UR4][R4.64] ;  /* 0x0000000404027981 */ /* 0x000ea8000c1e1900 */
[----:B------:R-:W2:Y:S01]  /*0480*/  LDG.E R15, desc[UR4][R6.64] ;  /* 0x00000004060f7981 */ /* 0x000ea2000c1e1900 */
[----:B------:R-:W-:-:S04]  /*0490*/  IMAD.WIDE R8, R0, 0x4, R16 ;  /* 0x0000000400087825 */ /* 0x000fc800078e0210 */
[----:B------:R-:W-:-:S04]  /*04a0*/  IMAD.WIDE R10, R0, 0x4, R4 ;  /* 0x00000004000a7825 */ /* 0x000fc800078e0204 */
[----:B------:R-:W-:-:S04]  /*04b0*/  IMAD.WIDE R12, R0, 0x4, R6 ;  /* 0x00000004000c7825 */ /* 0x000fc800078e0206 */
[----:B--2---:R-:W-:-:S05]  /*04c0*/  FMUL R21, R2, R15 ;  /* 0x0000000f02157220 */ /* 0x004fca0000400000 */
        /* <DEDUP_REMOVED lines=8> */
[----:B------:R-:W1:Y:S04]  /*0550*/  LDG.E R4, desc[UR4][R4.64] ;  /* 0x0000000404047981 */ /* 0x000e68000c1e1900 */
[----:B------:R-:W1:Y:S01]  /*0560*/  LDG.E R7, desc[UR4][R6.64] ;  /* 0x0000000406077981 */ /* 0x000e62000c1e1900 */
[C---:B0-----:R-:W-:Y:S01]  /*0570*/  IMAD.WIDE R16, R0.reuse, 0x4, R14 ;  /* 0x0000000400107825 */ /* 0x041fe200078e020e */
[----:B------:R-:W-:-:S04]  /*0580*/  LEA R3, R0, R3, 0x2 ;  /* 0x0000000300037211 */ /* 0x000fc800078e10ff */
[----:B------:R-:W-:Y:S01]  /*0590*/  ISETP.GE.AND P0, PT, R3, UR6, PT ;  /* 0x0000000603007c0c */ /* 0x000fe2000bf06270 */
[----:B-1----:R-:W-:-:S05]  /*05a0*/  FMUL R9, R4, R7 ;  /* 0x0000000704097220 */ /* 0x002fca0000400000 */
[----:B------:R2:W-:Y:S07]  /*05b0*/  STG.E desc[UR4][R16.64], R9 ;  /* 0x0000000910007986 */ /* 0x0005ee000c101904 */
[----:B------:R-:W-:Y:S05]  /*05c0*/  @!P0 BRA `(.L_x_188) ;  /* 0xfffffffc00788947 */ /* 0x000fea000383ffff */
[----:B------:R-:W-:Y:S05]  /*05d0*/  EXIT ;  /* 0x000000000000794d */ /* 0x000fea0003800000 */
.L_x_189:
        /* <DEDUP_REMOVED lines=10> */
.L_x_215:


//--------------------- .text.sub                 --------------------------
	.section	.text.sub,"ax",@progbits
	.align	128
        .global         sub
        .type           sub,@function
        .size           sub,(.L_x_216 - sub)
        .other          sub,@"STO_CUDA_ENTRY STV_DEFAULT"
sub:
.text.sub:
        /* <DEDUP_REMOVED lines=46> */
.L_x_192:
        /* <DEDUP_REMOVED lines=8> */
[----:B--2---:R-:W-:-:S05]  /*0360*/  FADD R17, R14, -R13 ;  /* 0x8000000d0e117221 */ /* 0x004fca0000000000 */
[----:B------:R3:W-:Y:S07]  /*0370*/  STG.E desc[UR4][R10.64], R17 ;  /* 0x000000110a007986 */ /* 0x0007ee000c101904 */
[----:B------:R-:W-:Y:S05]  /*0380*/  @P0 BRA `(.L_x_192) ;  /* 0xfffffffc00d40947 */ /* 0x000fea000383ffff */
.L_x_191:
[----:B------:R-:W-:Y:S05]  /*0390*/  BSYNC.RECONVERGENT B0 ;  /* 0x0000000000007941 */ /* 0x000fea0003800200 */
.L_x_190:
[----:B------:R-:W-:Y:S05]  /*03a0*/  @!P1 EXIT ;  /* 0x000000000000994d */ /* 0x000fea0003800000 */
.L_x_193:
        /* <DEDUP_REMOVED lines=9> */
[----:B--2---:R-:W-:Y:S01]  /*0440*/  FADD R19, R2, -R7 ;  /* 0x8000000702137221 */ /* 0x004fe20000000000 */
[----:B------:R-:W-:-:S04]  /*0450*/  IMAD.WIDE R6, R0, 0x4, R12 ;  /* 0x0000000400067825 */ /* 0x000fc800078e020c */
[----:B------:R0:W-:Y:S04]  /*0460*/  STG.E desc[UR4][R16.64], R19 ;  /* 0x0000001310007986 */ /* 0x0001e8000c101904 */
[----:B------:R-:W2:Y:S04]  /*0470*/  LDG.E R2, desc[UR4][R4.64] ;  /* 0x0000000404027981 */ /* 0x000ea8000c1e1900 */
[----:B------:R-:W2:Y:S01]  /*0480*/  LDG.E R15, desc[UR4][R6.64] ;  /* 0x00000004060f7981 */ /* 0x000ea2000c1e1900 */
[----:B------:R-:W-:-:S04]  /*0490*/  IMAD.WIDE R8, R0, 0x4, R16 ;  /* 0x0000000400087825 */ /* 0x000fc800078e0210 */
[----:B------:R-:W-:-:S04]  /*04a0*/  IMAD.WIDE R10, R0, 0x4, R4 ;  /* 0x00000004000a7825 */ /* 0x000fc800078e0204 */
[----:B------:R-:W-:-:S04]  /*04b0*/  IMAD.WIDE R12, R0, 0x4, R6 ;  /* 0x00000004000c7825 */ /* 0x000fc800078e0206 */
[----:B--2---:R-:W-:-:S05]  /*04c0*/  FADD R21, R2, -R15 ;  /* 0x8000000f02157221 */ /* 0x004fca0000000000 */
        /* <DEDUP_REMOVED lines=8> */
[----:B------:R-:W1:Y:S04]  /*0550*/  LDG.E R4, desc[UR4][R4.64] ;  /* 0x0000000404047981 */ /* 0x000e68000c1e1900 */
[----:B------:R-:W1:Y:S01]  /*0560*/  LDG.E R7, desc[UR4][R6.64] ;  /* 0x0000000406077981 */ /* 0x000e62000c1e1900 */
[C---:B0-----:R-:W-:Y:S01]  /*0570*/  IMAD.WIDE R16, R0.reuse, 0x4, R14 ;  /* 0x0000000400107825 */ /* 0x041fe200078e020e */
[----:B------:R-:W-:-:S04]  /*0580*/  LEA R3, R0, R3, 0x2 ;  /* 0x0000000300037211 */ /* 0x000fc800078e10ff */
[----:B------:R-:W-:Y:S01]  /*0590*/  ISETP.GE.AND P0, PT, R3, UR6, PT ;  /* 0x0000000603007c0c */ /* 0x000fe2000bf06270 */
[----:B-1----:R-:W-:-:S05]  /*05a0*/  FADD R9, R4, -R7 ;  /* 0x8000000704097221 */ /* 0x002fca0000000000 */
[----:B------:R2:W-:Y:S07]  /*05b0*/  STG.E desc[UR4][R16.64], R9 ;  /* 0x0000000910007986 */ /* 0x0005ee000c101904 */
[----:B------:R-:W-:Y:S05]  /*05c0*/  @!P0 BRA `(.L_x_193) ;  /* 0xfffffffc00788947 */ /* 0x000fea000383ffff */
[----:B------:R-:W-:Y:S05]  /*05d0*/  EXIT ;  /* 0x000000000000794d */ /* 0x000fea0003800000 */
.L_x_194:
        /* <DEDUP_REMOVED lines=10> */
.L_x_216:


//--------------------- .text.add                 --------------------------
	.section	.text.add,"ax",@progbits
	.align	128
        .global         add
        .type           add,@function
        .size           add,(.L_x_217 - add)
        .other          add,@"STO_CUDA_ENTRY STV_DEFAULT"
add:
.text.add:
        /* <DEDUP_REMOVED lines=46> */
.L_x_197:
        /* <DEDUP_REMOVED lines=8> */
[----:B--2---:R-:W-:-:S05]  /*0360*/  FADD R17, R14, R13 ;  /* 0x0000000d0e117221 */ /* 0x004fca0000000000 */
[----:B------:R3:W-:Y:S07]  /*0370*/  STG.E desc[UR4][R10.64], R17 ;  /* 0x000000110a007986 */ /* 0x0007ee000c101904 */
[----:B------:R-:W-:Y:S05]  /*0380*/  @P0 BRA `(.L_x_197) ;  /* 0xfffffffc00d40947 */ /* 0x000fea000383ffff */
.L_x_196:
[----:B------:R-:W-:Y:S05]  /*0390*/  BSYNC.RECONVERGENT B0 ;  /* 0x0000000000007941 */ /* 0x000fea0003800200 */
.L_x_195:
[----:B------:R-:W-:Y:S05]  /*03a0*/  @!P1 EXIT ;  /* 0x000000000000994d */ /* 0x000fea0003800000 */
.L_x_198:
        /* <DEDUP_REMOVED lines=9> */
[----:B--2---:R-:W-:Y:S01]  /*0440*/  FADD R19, R2, R7 ;  /* 0x0000000702137221 */ /* 0x004fe20000000000 */
[----:B------:R-:W-:-:S04]  /*0450*/  IMAD.WIDE R6, R0, 0x4, R12 ;  /* 0x0000000400067825 */ /* 0x000fc800078e020c */
[----:B------:R0:W-:Y:S04]  /*0460*/  STG.E desc[UR4][R16.64], R19 ;  /* 0x0000001310007986 */ /* 0x0001e8000c101904 */
[----:B------:R-:W2:Y:S04]  /*0470*/  LDG.E R2, desc[UR4][R4.64] ;  /* 0x0000000404027981 */ /* 0x000ea8000c1e1900 */
[----:B------:R-:W2:Y:S01]  /*0480*/  LDG.E R15, desc[UR4][R6.64] ;  /* 0x00000004060f7981 */ /* 0x000ea2000c1e1900 */
[----:B------:R-:W-:-:S04]  /*0490*/  IMAD.WIDE R8, R0, 0x4, R16 ;  /* 0x0000000400087825 */ /* 0x000fc800078e0210 */
[----:B------:R-:W-:-:S04]  /*04a0*/  IMAD.WIDE R10, R0, 0x4, R4 ;  /* 0x00000004000a7825 */ /* 0x000fc800078e0204 */
[----:B------:R-:W-:-:S04]  /*04b0*/  IMAD.WIDE R12, R0, 0x4, R6 ;  /* 0x00000004000c7825 */ /* 0x000fc800078e0206 */
[----:B--2---:R-:W-:-:S05]  /*04c0*/  FADD R21, R2, R15 ;  /* 0x0000000f02157221 */ /* 0x004fca0000000000 */
        /* <DEDUP_REMOVED lines=8> */
[----:B------:R-:W1:Y:S04]  /*0550*/  LDG.E R4, desc[UR4][R4.64] ;  /* 0x0000000404047981 */ /* 0x000e68000c1e1900 */
[----:B------:R-:W1:Y:S01]  /*0560*/  LDG.E R7, desc[UR4][R6.64] ;  /* 0x0000000406077981 */ /* 0x000e62000c1e1900 */
[C---:B0-----:R-:W-:Y:S01]  /*0570*/  IMAD.WIDE R16, R0.reuse, 0x4, R14 ;  /* 0x0000000400107825 */ /* 0x041fe200078e020e */
[----:B------:R-:W-:-:S04]  /*0580*/  LEA R3, R0, R3, 0x2 ;  /* 0x0000000300037211 */ /* 0x000fc800078e10ff */
[----:B------:R-:W-:Y:S01]  /*0590*/  ISETP.GE.AND P0, PT, R3, UR6, PT ;  /* 0x0000000603007c0c */ /* 0x000fe2000bf06270 */
[----:B-1----:R-:W-:-:S05]  /*05a0*/  FADD R9, R4, R7 ;  /* 0x0000000704097221 */ /* 0x002fca0000000000 */
[----:B------:R2:W-:Y:S07]  /*05b0*/  STG.E desc[UR4][R16.64], R9 ;  /* 0x0000000910007986 */ /* 0x0005ee000c101904 */
[----:B------:R-:W-:Y:S05]  /*05c0*/  @!P0 BRA `(.L_x_198) ;  /* 0xfffffffc00788947 */ /* 0x000fea000383ffff */
[----:B------:R-:W-:Y:S05]  /*05d0*/  EXIT ;  /* 0x000000000000794d */ /* 0x000fea0003800000 */
.L_x_199:
        /* <DEDUP_REMOVED lines=10> */
.L_x_217:


//--------------------- .nv.shared.reserved.0     --------------------------
	.section	.nv.shared.reserved.0,"aw",@nobits
	.weak		__nv_reservedSMEM_offset_0_alias
	.size		__nv_reservedSMEM_offset_0_alias, 0, 64
	.other		__nv_reservedSMEM_offset_0_alias,@"STO_CUDA_RESERVED_SHARED STV_DEFAULT"
__nv_reservedSMEM_offset_0_alias:
	.zero		0
	.zero		64


//--------------------- .nv.constant0.vec3_get_z  --------------------------
	.section	.nv.constant0.vec3_get_z,"a",@progbits
	.sectionflags	@""
	.align	4
.nv.constant0.vec3_get_z:
	.zero		916


//--------------------- .nv.constant0.vec3_get_y  --------------------------
	.section	.nv.constant0.vec3_get_y,"a",@progbits
	.sectionflags	@""
	.align	4
.nv.constant0.vec3_get_y:
	.zero		916


//--------------------- .nv.constant0.vec3_get_x  --------------------------
	.section	.nv.constant0.vec3_get_x,"a",@progbits
	.sectionflags	@""
	.align	4
.nv.constant0.vec3_get_x:
	.zero		916


//--------------------- .nv.constant0.vec3_normalize --------------------------
	.section	.nv.constant0.vec3_normalize,"a",@progbits
	.sectionflags	@""
	.align	4
.nv.constant0.vec3_normalize:
	.zero		916


//--------------------- .nv.constant0.vec3_len    --------------------------
	.section	.nv.constant0.vec3_len,"a",@progbits
	.sectionflags	@""
	.align	4
.nv.constant0.vec3_len:
	.zero		916


//--------------------- .nv.constant0.vec3_div_scalar --------------------------
	.section	.nv.constant0.vec3_div_scalar,"a",@progbits
	.sectionflags	@""
	.align	4
.nv.constant0.vec3_div_scalar:
	.zero		924


//--------------------- .nv.constant0.vec3_mul_scalar --------------------------
	.section	.nv.constant0.vec3_mul_scalar,"a",@progbits
	.sectionflags	@""
	.align	4
.nv.constant0.vec3_mul_scalar:
	.zero		924


//--------------------- .nv.constant0.vec3_sub    --------------------------
	.section	.nv.constant0.vec3_sub,"a",@progbits
	.sectionflags	@""
	.align	4
.nv.constant0.vec3_sub:
	.zero		924


//--------------------- .nv.constant0.vec3_add    --------------------------
	.section	.nv.constant0.vec3_add,"a",@progbits
	.sectionflags	@""
	.align	4
.nv.constant0.vec3_add:
	.zero		924


//--------------------- .nv.constant0.divide      --------------------------
	.section	.nv.constant0.divide,"a",@progbits
	.sectionflags	@""
	.align	4
.nv.constant0.divide:
	.zero		924


//--------------------- .nv.constant0.mul         --------------------------
	.section	.nv.constant0.mul,"a",@progbits
	.sectionflags	@""
	.align	4
.nv.constant0.mul:
	.zero		924


//--------------------- .nv.constant0.sub         --------------------------
	.section	.nv.constant0.sub,"a",@progbits
	.sectionflags	@""
	.align	4
.nv.constant0.sub:
	.zero		924


//--------------------- .nv.constant0.add         --------------------------
	.section	.nv.constant0.add,"a",@progbits
	.sectionflags	@""
	.align	4
.nv.constant0.add:
	.zero		924


//--------------------- SYMBOLS --------------------------

	.type		.nv.reservedSmem.offset0,@object
	.size		.nv.reservedSmem.offset0,0x4
